	.target	sm_90a

	.elftype	@"ET_EXEC"


//--------------------- .note.nv.tkinfo           --------------------------
	.section	.note.nv.tkinfo,"",@"SHT_NOTE"
	.sectionflags	@"SHF_NOTE_NV_TKINFO"
	.tkinfo
        /*0018*/ 	.word	0x00000002
        /*0030*/ 	.string	""
        /*0030*/ 	.string	"ptxas"
        /*0030*/ 	.string	"Cuda compilation tools, release 13.0, V13.0.88"
        /*0030*/ 	.string	"Build cuda_13.0.r13.0/compiler.36424714_0"
        /*0030*/ 	.string	"-arch sm_90a -m 64 "



//--------------------- .note.nv.cuinfo           --------------------------
	.section	.note.nv.cuinfo,"",@"SHT_NOTE"
	.sectionflags	@"SHF_NOTE_NV_CUINFO"
        /*0018*/ 	.short	0x0002
        /*001a*/ 	.short	0x005a
        /*001c*/ 	.short	0x0082
	.zero		2


//--------------------- .nv.info                  --------------------------
	.section	.nv.info,"",@"SHT_CUDA_INFO"
	.align	4


	//----- nvinfo : EIATTR_REGCOUNT
	.align		4
        /*0000*/ 	.byte	0x04, 0x2f
        /*0002*/ 	.short	(.L_12 - .L_11)
	.align		4
.L_11:
        /*0004*/ 	.word	index@(_ZN7cutlass13device_kernelINS_4gemm6kernel13GemmUniversalIN4cute5tupleIJiiiiEEENS1_10collective13CollectiveMmaINS1_37MainloopSm90TmaGmmaWarpSpecializedFP8ILi18ENS5_IJNS4_1CILi1EEESB_SB_EEENS1_32KernelTmaWarpSpecializedPingpongEEENS5_IJNSA_ILi64EEENSA_ILi128EEESF_EEENS_12float_e5m2_tENS5_IJlSB_lEEESI_SJ_NS4_8TiledMMAINS4_8MMA_AtomIJNS4_4SM904GMMA31MMA_64x128x32_F32E5M2E5M2_SS_TNILNSN_7ScaleInE1ELSP_1EEEEEENS4_6LayoutISC_NS5_IJNSA_ILi0EEEST_ST_EEEEENS5_IJNS4_10UnderscoreESW_SW_EEEEENS4_13SM90_TMA_LOADENS4_14ComposedLayoutINS4_7SwizzleILi2ELi4ELi3EEENS4_18smem_ptr_flag_bitsILi8EEENSS_INS5_IJNSA_ILi8EEESF_EEENS5_IJSF_SB_EEEEEEEvNS4_8identityESZ_S19_vS1A_EENS_8epilogue10collective6detail29Sm90TmaWarpSpecializedAdapterINS1D_15DefaultEpilogueISI_SJ_SJ_NS1C_6thread17LinearCombinationISI_Li1EffLNS1H_9ScaleType4KindE0ELNS_15FloatRoundStyleE2ESI_EENS1_15EpilogueDefaultEEEEEvvEEEEvNT_6ParamsE)
        /*0008*/ 	.word	0x000000a8


	//----- nvinfo : EIATTR_FRAME_SIZE
	.align		4
.L_12:
        /*000c*/ 	.byte	0x04, 0x11
        /*000e*/ 	.short	(.L_14 - .L_13)
	.align		4
.L_13:
        /*0010*/ 	.word	index@(_ZN7cutlass13device_kernelINS_4gemm6kernel13GemmUniversalIN4cute5tupleIJiiiiEEENS1_10collective13CollectiveMmaINS1_37MainloopSm90TmaGmmaWarpSpecializedFP8ILi18ENS5_IJNS4_1CILi1EEESB_SB_EEENS1_32KernelTmaWarpSpecializedPingpongEEENS5_IJNSA_ILi64EEENSA_ILi128EEESF_EEENS_12float_e5m2_tENS5_IJlSB_lEEESI_SJ_NS4_8TiledMMAINS4_8MMA_AtomIJNS4_4SM904GMMA31MMA_64x128x32_F32E5M2E5M2_SS_TNILNSN_7ScaleInE1ELSP_1EEEEEENS4_6LayoutISC_NS5_IJNSA_ILi0EEEST_ST_EEEEENS5_IJNS4_10UnderscoreESW_SW_EEEEENS4_13SM90_TMA_LOADENS4_14ComposedLayoutINS4_7SwizzleILi2ELi4ELi3EEENS4_18smem_ptr_flag_bitsILi8EEENSS_INS5_IJNSA_ILi8EEESF_EEENS5_IJSF_SB_EEEEEEEvNS4_8identityESZ_S19_vS1A_EENS_8epilogue10collective6detail29Sm90TmaWarpSpecializedAdapterINS1D_15DefaultEpilogueISI_SJ_SJ_NS1C_6thread17LinearCombinationISI_Li1EffLNS1H_9ScaleType4KindE0ELNS_15FloatRoundStyleE2ESI_EENS1_15EpilogueDefaultEEEEEvvEEEEvNT_6ParamsE)
        /*0014*/ 	.word	0x00000000


	//----- nvinfo : EIATTR_MIN_STACK_SIZE
	.align		4
.L_14:
        /*0018*/ 	.byte	0x04, 0x12
        /*001a*/ 	.short	(.L_16 - .L_15)
	.align		4
.L_15:
        /*001c*/ 	.word	index@(_ZN7cutlass13device_kernelINS_4gemm6kernel13GemmUniversalIN4cute5tupleIJiiiiEEENS1_10collective13CollectiveMmaINS1_37MainloopSm90TmaGmmaWarpSpecializedFP8ILi18ENS5_IJNS4_1CILi1EEESB_SB_EEENS1_32KernelTmaWarpSpecializedPingpongEEENS5_IJNSA_ILi64EEENSA_ILi128EEESF_EEENS_12float_e5m2_tENS5_IJlSB_lEEESI_SJ_NS4_8TiledMMAINS4_8MMA_AtomIJNS4_4SM904GMMA31MMA_64x128x32_F32E5M2E5M2_SS_TNILNSN_7ScaleInE1ELSP_1EEEEEENS4_6LayoutISC_NS5_IJNSA_ILi0EEEST_ST_EEEEENS5_IJNS4_10UnderscoreESW_SW_EEEEENS4_13SM90_TMA_LOADENS4_14ComposedLayoutINS4_7SwizzleILi2ELi4ELi3EEENS4_18smem_ptr_flag_bitsILi8EEENSS_INS5_IJNSA_ILi8EEESF_EEENS5_IJSF_SB_EEEEEEEvNS4_8identityESZ_S19_vS1A_EENS_8epilogue10collective6detail29Sm90TmaWarpSpecializedAdapterINS1D_15DefaultEpilogueISI_SJ_SJ_NS1C_6thread17LinearCombinationISI_Li1EffLNS1H_9ScaleType4KindE0ELNS_15FloatRoundStyleE2ESI_EENS1_15EpilogueDefaultEEEEEvvEEEEvNT_6ParamsE)
        /*0020*/ 	.word	0x00000000
.L_16:


//--------------------- .nv.compat                --------------------------
	.section	.nv.compat,"",@"SHT_CUDA_COMPAT_INFO"
	.align	4
        /*0000*/ 	.byte	0x02, 0x09, 0x01, 0x00, 0x02, 0x02, 0x04, 0x00, 0x02, 0x05, 0x05, 0x00, 0x03, 0x07, 0x01, 0x01
        /*0010*/ 	.byte	0x02, 0x03, 0x01, 0x00, 0x02, 0x06, 0x01, 0x00, 0x04, 0x0b, 0x08, 0x00, 0x00, 0x00, 0x00, 0x00
        /*0020*/ 	.byte	0x00, 0x00, 0x00, 0x00


//--------------------- .nv.info._ZN7cutlass13device_kernelINS_4gemm6kernel13GemmUniversalIN4cute5tupleIJiiiiEEENS1_10collective13CollectiveMmaINS1_37MainloopSm90TmaGmmaWarpSpecializedFP8ILi18ENS5_IJNS4_1CILi1EEESB_SB_EEENS1_32KernelTmaWarpSpecializedPingpongEEENS5_IJNSA_ILi64EEENSA_ILi128EEESF_EEENS_12float_e5m2_tENS5_IJlSB_lEEESI_SJ_NS4_8TiledMMAINS4_8MMA_AtomIJNS4_4SM904GMMA31MMA_64x128x32_F32E5M2E5M2_SS_TNILNSN_7ScaleInE1ELSP_1EEEEEENS4_6LayoutISC_NS5_IJNSA_ILi0EEEST_ST_EEEEENS5_IJNS4_10UnderscoreESW_SW_EEEEENS4_13SM90_TMA_LOADENS4_14ComposedLayoutINS4_7SwizzleILi2ELi4ELi3EEENS4_18smem_ptr_flag_bitsILi8EEENSS_INS5_IJNSA_ILi8EEESF_EEENS5_IJSF_SB_EEEEEEEvNS4_8identityESZ_S19_vS1A_EENS_8epilogue10collective6detail29Sm90TmaWarpSpecializedAdapterINS1D_15DefaultEpilogueISI_SJ_SJ_NS1C_6thread17LinearCombinationISI_Li1EffLNS1H_9ScaleType4KindE0ELNS_15FloatRoundStyleE2ESI_EENS1_15EpilogueDefaultEEEEEvvEEEEvNT_6ParamsE --------------------------
	.section	.nv.info._ZN7cutlass13device_kernelINS_4gemm6kernel13GemmUniversalIN4cute5tupleIJiiiiEEENS1_10collective13CollectiveMmaINS1_37MainloopSm90TmaGmmaWarpSpecializedFP8ILi18ENS5_IJNS4_1CILi1EEESB_SB_EEENS1_32KernelTmaWarpSpecializedPingpongEEENS5_IJNSA_ILi64EEENSA_ILi128EEESF_EEENS_12float_e5m2_tENS5_IJlSB_lEEESI_SJ_NS4_8TiledMMAINS4_8MMA_AtomIJNS4_4SM904GMMA31MMA_64x128x32_F32E5M2E5M2_SS_TNILNSN_7ScaleInE1ELSP_1EEEEEENS4_6LayoutISC_NS5_IJNSA_ILi0EEEST_ST_EEEEENS5_IJNS4_10UnderscoreESW_SW_EEEEENS4_13SM90_TMA_LOADENS4_14ComposedLayoutINS4_7SwizzleILi2ELi4ELi3EEENS4_18smem_ptr_flag_bitsILi8EEENSS_INS5_IJNSA_ILi8EEESF_EEENS5_IJSF_SB_EEEEEEEvNS4_8identityESZ_S19_vS1A_EENS_8epilogue10collective6detail29Sm90TmaWarpSpecializedAdapterINS1D_15DefaultEpilogueISI_SJ_SJ_NS1C_6thread17LinearCombinationISI_Li1EffLNS1H_9ScaleType4KindE0ELNS_15FloatRoundStyleE2ESI_EENS1_15EpilogueDefaultEEEEEvvEEEEvNT_6ParamsE,"",@"SHT_CUDA_INFO"
	.sectionflags	@""
	.align	4


	//----- nvinfo : EIATTR_CUDA_API_VERSION
	.align		4
        /*0000*/ 	.byte	0x04, 0x37
        /*0002*/ 	.short	(.L_18 - .L_17)
.L_17:
        /*0004*/ 	.word	0x00000082


	//----- nvinfo : EIATTR_KPARAM_INFO
	.align		4
.L_18:
        /*0008*/ 	.byte	0x04, 0x17
        /*000a*/ 	.short	(.L_20 - .L_19)
.L_19:
        /*000c*/ 	.word	0x00000000
        /*0010*/ 	.short	0x0000
        /*0012*/ 	.short	0x0070
        /*0014*/ 	.byte	0x00, 0xf0, 0x01, 0x10


	//----- nvinfo : EIATTR_SPARSE_MMA_MASK
	.align		4
.L_20:
        /*0018*/ 	.byte	0x03, 0x50
        /*001a*/ 	.short	0x0000


	//----- nvinfo : EIATTR_MAXREG_COUNT
	.align		4
        /*001c*/ 	.byte	0x03, 0x1b
        /*001e*/ 	.short	0x00a8


	//----- nvinfo : EIATTR_NUM_BARRIERS
	.align		4
        /*0020*/ 	.byte	0x02, 0x4c
        /*0022*/ 	.byte	0x01
	.zero		1


	//----- nvinfo : EIATTR_MERCURY_ISA_VERSION
	.align		4
        /*0024*/ 	.byte	0x03, 0x5f
        /*0026*/ 	.short	0x0101


	//----- nvinfo : EIATTR_INT_WARP_WIDE_INSTR_OFFSETS
	.align		4
        /*0028*/ 	.byte	0x04, 0x31
        /*002a*/ 	.short	(.L_22 - .L_21)


	//   ....[0]....
.L_21:
        /*002c*/ 	.word	0x00000610


	//   ....[1]....
        /*0030*/ 	.word	0x00000630


	//   ....[2]....
        /*0034*/ 	.word	0x000006b0


	//   ....[3]....
        /*0038*/ 	.word	0x000006c0


	//   ....[4]....
        /*003c*/ 	.word	0x000006d0


	//   ....[5]....
        /*0040*/ 	.word	0x000006f0


	//   ....[6]....
        /*0044*/ 	.word	0x00000740


	//   ....[7]....
        /*0048*/ 	.word	0x00000760


	//----- nvinfo : EIATTR_COOP_GROUP_MASK_REGIDS
	.align		4
.L_22:
        /*004c*/ 	.byte	0x04, 0x29
        /*004e*/ 	.short	(.L_24 - .L_23)


	//   ....[0]....
.L_23:
        /*0050*/ 	.word	0xffffffff


	//   ....[1]....
        /*0054*/ 	.word	0xffffffff


	//   ....[2]....
        /*0058*/ 	.word	0xffffffff


	//   ....[3]....
        /*005c*/ 	.word	0xffffffff


	//   ....[4]....
        /*0060*/ 	.word	0xffffffff


	//   ....[5]....
        /*0064*/ 	.word	0xffffffff


	//----- nvinfo : EIATTR_COOP_GROUP_INSTR_OFFSETS
	.align		4
.L_24:
        /*0068*/ 	.byte	0x04, 0x28
        /*006a*/ 	.short	(.L_26 - .L_25)


	//   ....[0]....
.L_25:
        /*006c*/ 	.word	0x00000060


	//   ....[1]....
        /*0070*/ 	.word	0x00000070


	//   ....[2]....
        /*0074*/ 	.word	0x00000130


	//   ....[3]....
        /*0078*/ 	.word	0x000004b0


	//   ....[4]....
        /*007c*/ 	.word	0x000004f0


	//   ....[5]....
        /*0080*/ 	.word	0x00000530


	//----- nvinfo : EIATTR_REG_RECONFIG
	.align		4
.L_26:
        /*0084*/ 	.byte	0x01, 0x54
	.zero		2


	//----- nvinfo : EIATTR_MBARRIER_INSTR_OFFSETS
	.align		4
        /*0088*/ 	.byte	0x04, 0x39
        /*008a*/ 	.short	(.L_28 - .L_27)


	//   ....[0]....
.L_27:
        /*008c*/ 	.word	0x00000250
        /*0090*/ 	.word	0x000000ff
        /*0094*/ 	.word	0x00000000
        /*0098*/ 	.short	0x0100
        /*009a*/ 	.byte	0x08
	.zero		1


	//   ....[1]....
        /*009c*/ 	.word	0x00000260
        /*00a0*/ 	.word	0x000000ff
        /*00a4*/ 	.word	0x00000090
        /*00a8*/ 	.short	0x0100
        /*00aa*/ 	.byte	0x08
	.zero		1


	//   ....[2]....
        /*00ac*/ 	.word	0x00000270
        /*00b0*/ 	.word	0x000000ff
        /*00b4*/ 	.word	0x00000008
        /*00b8*/ 	.short	0x0100
        /*00ba*/ 	.byte	0x08
	.zero		1


	//   ....[3]....
        /*00bc*/ 	.word	0x00000280
        /*00c0*/ 	.word	0x000000ff
        /*00c4*/ 	.word	0x00000098
        /*00c8*/ 	.short	0x0100
        /*00ca*/ 	.byte	0x08
	.zero		1


	//   ....[4]....
        /*00cc*/ 	.word	0x00000290
        /*00d0*/ 	.word	0x000000ff
        /*00d4*/ 	.word	0x00000010
        /*00d8*/ 	.short	0x0100
        /*00da*/ 	.byte	0x08
	.zero		1


	//   ....[5]....
        /*00dc*/ 	.word	0x000002a0
        /*00e0*/ 	.word	0x000000ff
        /*00e4*/ 	.word	0x000000a0
        /*00e8*/ 	.short	0x0100
        /*00ea*/ 	.byte	0x08
	.zero		1


	//   ....[6]....
        /*00ec*/ 	.word	0x000002b0
        /*00f0*/ 	.word	0x000000ff
        /*00f4*/ 	.word	0x00000018
        /*00f8*/ 	.short	0x0100
        /*00fa*/ 	.byte	0x08
	.zero		1


	//   ....[7]....
        /*00fc*/ 	.word	0x000002c0
        /*0100*/ 	.word	0x000000ff
        /*0104*/ 	.word	0x000000a8
        /*0108*/ 	.short	0x0100
        /*010a*/ 	.byte	0x08
	.zero		1


	//   ....[8]....
        /*010c*/ 	.word	0x000002d0
        /*0110*/ 	.word	0x000000ff
        /*0114*/ 	.word	0x00000020
        /*0118*/ 	.short	0x0100
        /*011a*/ 	.byte	0x08
	.zero		1


	//   ....[9]....
        /*011c*/ 	.word	0x000002e0
        /*0120*/ 	.word	0x000000ff
        /*0124*/ 	.word	0x000000b0
        /*0128*/ 	.short	0x0100
        /*012a*/ 	.byte	0x08
	.zero		1


	//   ....[10]....
        /*012c*/ 	.word	0x000002f0
        /*0130*/ 	.word	0x000000ff
        /*0134*/ 	.word	0x00000028
        /*0138*/ 	.short	0x0100
        /*013a*/ 	.byte	0x08
	.zero		1


	//   ....[11]....
        /*013c*/ 	.word	0x00000300
        /*0140*/ 	.word	0x000000ff
        /*0144*/ 	.word	0x000000b8
        /*0148*/ 	.short	0x0100
        /*014a*/ 	.byte	0x08
	.zero		1


	//   ....[12]....
        /*014c*/ 	.word	0x00000310
        /*0150*/ 	.word	0x000000ff
        /*0154*/ 	.word	0x00000030
        /*0158*/ 	.short	0x0100
        /*015a*/ 	.byte	0x08
	.zero		1


	//   ....[13]....
        /*015c*/ 	.word	0x00000320
        /*0160*/ 	.word	0x000000ff
        /*0164*/ 	.word	0x000000c0
        /*0168*/ 	.short	0x0100
        /*016a*/ 	.byte	0x08
	.zero		1


	//   ....[14]....
        /*016c*/ 	.word	0x00000330
        /*0170*/ 	.word	0x000000ff
        /*0174*/ 	.word	0x00000038
        /*0178*/ 	.short	0x0100
        /*017a*/ 	.byte	0x08
	.zero		1


	//   ....[15]....
        /*017c*/ 	.word	0x00000340
        /*0180*/ 	.word	0x000000ff
        /*0184*/ 	.word	0x000000c8
        /*0188*/ 	.short	0x0100
        /*018a*/ 	.byte	0x08
	.zero		1


	//   ....[16]....
        /*018c*/ 	.word	0x00000350
        /*0190*/ 	.word	0x000000ff
        /*0194*/ 	.word	0x00000040
        /*0198*/ 	.short	0x0100
        /*019a*/ 	.byte	0x08
	.zero		1


	//   ....[17]....
        /*019c*/ 	.word	0x00000360
        /*01a0*/ 	.word	0x000000ff
        /*01a4*/ 	.word	0x000000d0
        /*01a8*/ 	.short	0x0100
        /*01aa*/ 	.byte	0x08
	.zero		1


	//   ....[18]....
        /*01ac*/ 	.word	0x00000370
        /*01b0*/ 	.word	0x000000ff
        /*01b4*/ 	.word	0x00000048
        /*01b8*/ 	.short	0x0100
        /*01ba*/ 	.byte	0x08
	.zero		1


	//   ....[19]....
        /*01bc*/ 	.word	0x00000380
        /*01c0*/ 	.word	0x000000ff
        /*01c4*/ 	.word	0x000000d8
        /*01c8*/ 	.short	0x0100
        /*01ca*/ 	.byte	0x08
	.zero		1


	//   ....[20]....
        /*01cc*/ 	.word	0x00000390
        /*01d0*/ 	.word	0x000000ff
        /*01d4*/ 	.word	0x00000050
        /*01d8*/ 	.short	0x0100
        /*01da*/ 	.byte	0x08
	.zero		1


	//   ....[21]....
        /*01dc*/ 	.word	0x000003a0
        /*01e0*/ 	.word	0x000000ff
        /*01e4*/ 	.word	0x000000e0
        /*01e8*/ 	.short	0x0100
        /*01ea*/ 	.byte	0x08
	.zero		1


	//   ....[22]....
        /*01ec*/ 	.word	0x000003b0
        /*01f0*/ 	.word	0x000000ff
        /*01f4*/ 	.word	0x00000058
        /*01f8*/ 	.short	0x0100
        /*01fa*/ 	.byte	0x08
	.zero		1


	//   ....[23]....
        /*01fc*/ 	.word	0x000003c0
        /*0200*/ 	.word	0x000000ff
        /*0204*/ 	.word	0x000000e8
        /*0208*/ 	.short	0x0100
        /*020a*/ 	.byte	0x08
	.zero		1


	//   ....[24]....
        /*020c*/ 	.word	0x000003d0
        /*0210*/ 	.word	0x000000ff
        /*0214*/ 	.word	0x00000060
        /*0218*/ 	.short	0x0100
        /*021a*/ 	.byte	0x08
	.zero		1


	//   ....[25]....
        /*021c*/ 	.word	0x000003e0
        /*0220*/ 	.word	0x000000ff
        /*0224*/ 	.word	0x000000f0
        /*0228*/ 	.short	0x0100
        /*022a*/ 	.byte	0x08
	.zero		1


	//   ....[26]....
        /*022c*/ 	.word	0x000003f0
        /*0230*/ 	.word	0x000000ff
        /*0234*/ 	.word	0x00000068
        /*0238*/ 	.short	0x0100
        /*023a*/ 	.byte	0x08
	.zero		1


	//   ....[27]....
        /*023c*/ 	.word	0x00000400
        /*0240*/ 	.word	0x000000ff
        /*0244*/ 	.word	0x000000f8
        /*0248*/ 	.short	0x0100
        /*024a*/ 	.byte	0x08
	.zero		1


	//   ....[28]....
        /*024c*/ 	.word	0x00000410
        /*0250*/ 	.word	0x000000ff
        /*0254*/ 	.word	0x00000070
        /*0258*/ 	.short	0x0100
        /*025a*/ 	.byte	0x08
	.zero		1


	//   ....[29]....
        /*025c*/ 	.word	0x00000420
        /*0260*/ 	.word	0x000000ff
        /*0264*/ 	.word	0x00000100
        /*0268*/ 	.short	0x0100
        /*026a*/ 	.byte	0x08
	.zero		1


	//   ....[30]....
        /*026c*/ 	.word	0x00000430
        /*0270*/ 	.word	0x000000ff
        /*0274*/ 	.word	0x00000078
        /*0278*/ 	.short	0x0100
        /*027a*/ 	.byte	0x08
	.zero		1


	//   ....[31]....
        /*027c*/ 	.word	0x00000440
        /*0280*/ 	.word	0x000000ff
        /*0284*/ 	.word	0x00000108
        /*0288*/ 	.short	0x0100
        /*028a*/ 	.byte	0x08
	.zero		1


	//   ....[32]....
        /*028c*/ 	.word	0x00000450
        /*0290*/ 	.word	0x000000ff
        /*0294*/ 	.word	0x00000080
        /*0298*/ 	.short	0x0100
        /*029a*/ 	.byte	0x08
	.zero		1


	//   ....[33]....
        /*029c*/ 	.word	0x00000460
        /*02a0*/ 	.word	0x000000ff
        /*02a4*/ 	.word	0x00000110
        /*02a8*/ 	.short	0x0100
        /*02aa*/ 	.byte	0x08
	.zero		1


	//   ....[34]....
        /*02ac*/ 	.word	0x00000470
        /*02b0*/ 	.word	0x000000ff
        /*02b4*/ 	.word	0x00000088
        /*02b8*/ 	.short	0x0100
        /*02ba*/ 	.byte	0x08
	.zero		1


	//   ....[35]....
        /*02bc*/ 	.word	0x00000480
        /*02c0*/ 	.word	0x000000ff
        /*02c4*/ 	.word	0x00000118
        /*02c8*/ 	.short	0x0100
        /*02ca*/ 	.byte	0x08
	.zero		1


	//   ....[36]....
        /*02cc*/ 	.word	0x000007a0
        /*02d0*/ 	.word	0x000000ff
        /*02d4*/ 	.word	0x00000150
        /*02d8*/ 	.short	0x0100
        /*02da*/ 	.byte	0x08
	.zero		1


	//   ....[37]....
        /*02dc*/ 	.word	0x00000810
        /*02e0*/ 	.word	0x000000ff
        /*02e4*/ 	.word	0x00000158
        /*02e8*/ 	.short	0x0100
        /*02ea*/ 	.byte	0x08
	.zero		1


	//   ....[38]....
        /*02ec*/ 	.word	0x00000830
        /*02f0*/ 	.word	0x000000ff
        /*02f4*/ 	.word	0x00000130
        /*02f8*/ 	.short	0x0100
        /*02fa*/ 	.byte	0x09
	.zero		1


	//   ....[39]....
        /*02fc*/ 	.word	0x00000840
        /*0300*/ 	.word	0x000000ff
        /*0304*/ 	.word	0x00000138
        /*0308*/ 	.short	0x0100
        /*030a*/ 	.byte	0x09
	.zero		1


	//   ....[40]....
        /*030c*/ 	.word	0x00000850
        /*0310*/ 	.word	0x000000ff
        /*0314*/ 	.word	0x00000140
        /*0318*/ 	.short	0x0100
        /*031a*/ 	.byte	0x09
	.zero		1


	//   ....[41]....
        /*031c*/ 	.word	0x00000860
        /*0320*/ 	.word	0x000000ff
        /*0324*/ 	.word	0x00000148
        /*0328*/ 	.short	0x0100
        /*032a*/ 	.byte	0x09
	.zero		1


	//   ....[42]....
        /*032c*/ 	.word	0x00001610
        /*0330*/ 	.word	0x000000ff
        /*0334*/ 	.word	0xfffffff8
        /*0338*/ 	.short	0x010a
        /*033a*/ 	.byte	0x0f
	.zero		1


	//   ....[43]....
        /*033c*/ 	.word	0x00001af0
        /*0340*/ 	.word	0x000000ff
        /*0344*/ 	.word	0x00000000
        /*0348*/ 	.short	0x010a
        /*034a*/ 	.byte	0x06
	.zero		1


	//   ....[44]....
        /*034c*/ 	.word	0x00001b30
        /*0350*/ 	.word	0x000000ff
        /*0354*/ 	.word	0x00000000
        /*0358*/ 	.short	0x010a
        /*035a*/ 	.byte	0x06
	.zero		1


	//   ....[45]....
        /*035c*/ 	.word	0x00002430
        /*0360*/ 	.word	0x000000ff
        /*0364*/ 	.word	0x00000000
        /*0368*/ 	.short	0x010a
        /*036a*/ 	.byte	0x09
	.zero		1


	//   ....[46]....
        /*036c*/ 	.word	0x00002470
        /*0370*/ 	.word	0x000000ff
        /*0374*/ 	.word	0x00000000
        /*0378*/ 	.short	0x010a
        /*037a*/ 	.byte	0x09
	.zero		1


	//   ....[47]....
        /*037c*/ 	.word	0x00002ad0
        /*0380*/ 	.word	0x000000ff
        /*0384*/ 	.word	0x00000000
        /*0388*/ 	.short	0x0101
        /*038a*/ 	.byte	0x08
	.zero		1


	//   ....[48]....
        /*038c*/ 	.word	0x00003040
        /*0390*/ 	.word	0x00000011
        /*0394*/ 	.word	0x00000000
        /*0398*/ 	.short	0x0101
        /*039a*/ 	.byte	0x16
	.zero		1


	//   ....[49]....
        /*039c*/ 	.word	0x00003120
        /*03a0*/ 	.word	0x000000ff
        /*03a4*/ 	.word	0x00000000
        /*03a8*/ 	.short	0x0101
        /*03aa*/ 	.byte	0x08
	.zero		1


	//   ....[50]....
        /*03ac*/ 	.word	0x000031d0
        /*03b0*/ 	.word	0x000000ff
        /*03b4*/ 	.word	0x00000008
        /*03b8*/ 	.short	0x010a
        /*03ba*/ 	.byte	0x0f
	.zero		1


	//   ....[51]....
        /*03bc*/ 	.word	0x00007a70
        /*03c0*/ 	.word	0x00000004
        /*03c4*/ 	.word	0x00000000
        /*03c8*/ 	.short	0x0101
        /*03ca*/ 	.byte	0x16
	.zero		1


	//   ....[52]....
        /*03cc*/ 	.word	0x00008350
        /*03d0*/ 	.word	0x00000013
        /*03d4*/ 	.word	0x00000090
        /*03d8*/ 	.short	0x010a
        /*03da*/ 	.byte	0x3f
	.zero		1


	//   ....[53]....
        /*03dc*/ 	.word	0x000086c0
        /*03e0*/ 	.word	0x0000000a
        /*03e4*/ 	.word	0x00000158
        /*03e8*/ 	.short	0x0101
        /*03ea*/ 	.byte	0x3f
	.zero		1


	//   ....[54]....
        /*03ec*/ 	.word	0x00008e20
        /*03f0*/ 	.word	0x00000005
        /*03f4*/ 	.word	0x00000000
        /*03f8*/ 	.short	0x010a
        /*03fa*/ 	.byte	0x3f
	.zero		1


	//   ....[55]....
        /*03fc*/ 	.word	0x00008ea0
        /*0400*/ 	.word	0x00000007
        /*0404*/ 	.word	0x00000000
        /*0408*/ 	.short	0x010a
        /*040a*/ 	.byte	0x3f
	.zero		1


	//   ....[56]....
        /*040c*/ 	.word	0x00008f30
        /*0410*/ 	.word	0x00000006
        /*0414*/ 	.word	0x00000000
        /*0418*/ 	.short	0x010a
        /*041a*/ 	.byte	0x3f
	.zero		1


	//   ....[57]....
        /*041c*/ 	.word	0x00008fc0
        /*0420*/ 	.word	0x00000009
        /*0424*/ 	.word	0x00000000
        /*0428*/ 	.short	0x010a
        /*042a*/ 	.byte	0x3f
	.zero		1


	//   ....[58]....
        /*042c*/ 	.word	0x00009050
        /*0430*/ 	.word	0x00000006
        /*0434*/ 	.word	0x00000000
        /*0438*/ 	.short	0x010a
        /*043a*/ 	.byte	0x3f
	.zero		1


	//   ....[59]....
        /*043c*/ 	.word	0x000090e0
        /*0440*/ 	.word	0x00000009
        /*0444*/ 	.word	0x00000000
        /*0448*/ 	.short	0x010a
        /*044a*/ 	.byte	0x3f
	.zero		1


	//   ....[60]....
        /*044c*/ 	.word	0x00009170
        /*0450*/ 	.word	0x00000006
        /*0454*/ 	.word	0x00000000
        /*0458*/ 	.short	0x010a
        /*045a*/ 	.byte	0x3f
	.zero		1


	//   ....[61]....
        /*045c*/ 	.word	0x00009200
        /*0460*/ 	.word	0x00000009
        /*0464*/ 	.word	0x00000000
        /*0468*/ 	.short	0x010a
        /*046a*/ 	.byte	0x3f
	.zero		1


	//   ....[62]....
        /*046c*/ 	.word	0x00009290
        /*0470*/ 	.word	0x00000006
        /*0474*/ 	.word	0x00000000
        /*0478*/ 	.short	0x010a
        /*047a*/ 	.byte	0x3f
	.zero		1


	//   ....[63]....
        /*047c*/ 	.word	0x00009320
        /*0480*/ 	.word	0x00000009
        /*0484*/ 	.word	0x00000000
        /*0488*/ 	.short	0x010a
        /*048a*/ 	.byte	0x3f
	.zero		1


	//   ....[64]....
        /*048c*/ 	.word	0x000093b0
        /*0490*/ 	.word	0x00000006
        /*0494*/ 	.word	0x00000000
        /*0498*/ 	.short	0x010a
        /*049a*/ 	.byte	0x3f
	.zero		1


	//   ....[65]....
        /*049c*/ 	.word	0x00009440
        /*04a0*/ 	.word	0x00000009
        /*04a4*/ 	.word	0x00000000
        /*04a8*/ 	.short	0x010a
        /*04aa*/ 	.byte	0x3f
	.zero		1


	//   ....[66]....
        /*04ac*/ 	.word	0x000094d0
        /*04b0*/ 	.word	0x00000006
        /*04b4*/ 	.word	0x00000000
        /*04b8*/ 	.short	0x010a
        /*04ba*/ 	.byte	0x3f
	.zero		1


	//   ....[67]....
        /*04bc*/ 	.word	0x00009560
        /*04c0*/ 	.word	0x00000009
        /*04c4*/ 	.word	0x00000000
        /*04c8*/ 	.short	0x010a
        /*04ca*/ 	.byte	0x3f
	.zero		1


	//   ....[68]....
        /*04cc*/ 	.word	0x000095f0
        /*04d0*/ 	.word	0x00000006
        /*04d4*/ 	.word	0x00000000
        /*04d8*/ 	.short	0x010a
        /*04da*/ 	.byte	0x3f
	.zero		1


	//   ....[69]....
        /*04dc*/ 	.word	0x00009680
        /*04e0*/ 	.word	0x00000009
        /*04e4*/ 	.word	0x00000000
        /*04e8*/ 	.short	0x010a
        /*04ea*/ 	.byte	0x3f
	.zero		1


	//   ....[70]....
        /*04ec*/ 	.word	0x00009710
        /*04f0*/ 	.word	0x00000006
        /*04f4*/ 	.word	0x00000000
        /*04f8*/ 	.short	0x010a
        /*04fa*/ 	.byte	0x3f
	.zero		1


	//   ....[71]....
        /*04fc*/ 	.word	0x000097a0
        /*0500*/ 	.word	0x00000003
        /*0504*/ 	.word	0x00000000
        /*0508*/ 	.short	0x010a
        /*050a*/ 	.byte	0x3f
	.zero		1


	//   ....[72]....
        /*050c*/ 	.word	0x00009810
        /*0510*/ 	.word	0x00000011
        /*0514*/ 	.word	0xfffffff8
        /*0518*/ 	.short	0x010a
        /*051a*/ 	.byte	0x3f
	.zero		1


	//   ....[73]....
        /*051c*/ 	.word	0x00009870
        /*0520*/ 	.word	0x00000011
        /*0524*/ 	.word	0x00000000
        /*0528*/ 	.short	0x010a
        /*052a*/ 	.byte	0x3f
	.zero		1


	//   ....[74]....
        /*052c*/ 	.word	0x000098d0
        /*0530*/ 	.word	0x00000012
        /*0534*/ 	.word	0x00000000
        /*0538*/ 	.short	0x010a
        /*053a*/ 	.byte	0x3f
	.zero		1


	//   ....[75]....
        /*053c*/ 	.word	0x00009930
        /*0540*/ 	.word	0x00000011
        /*0544*/ 	.word	0x00000008
        /*0548*/ 	.short	0x010a
        /*054a*/ 	.byte	0x3f
	.zero		1


	//   ....[76]....
        /*054c*/ 	.word	0x00009a00
        /*0550*/ 	.word	0x00000013
        /*0554*/ 	.word	0x00000090
        /*0558*/ 	.short	0x010a
        /*055a*/ 	.byte	0x3f
	.zero		1


	//   ....[77]....
        /*055c*/ 	.word	0x00009ae0
        /*0560*/ 	.word	0x00000005
        /*0564*/ 	.word	0x00000000
        /*0568*/ 	.short	0x010a
        /*056a*/ 	.byte	0x3f
	.zero		1


	//   ....[78]....
        /*056c*/ 	.word	0x00009b30
        /*0570*/ 	.word	0x00000007
        /*0574*/ 	.word	0x00000000
        /*0578*/ 	.short	0x010a
        /*057a*/ 	.byte	0x3f
	.zero		1


	//   ....[79]....
        /*057c*/ 	.word	0x00009b80
        /*0580*/ 	.word	0x00000006
        /*0584*/ 	.word	0x00000000
        /*0588*/ 	.short	0x010a
        /*058a*/ 	.byte	0x3f
	.zero		1


	//   ....[80]....
        /*058c*/ 	.word	0x00009bd0
        /*0590*/ 	.word	0x00000009
        /*0594*/ 	.word	0x00000000
        /*0598*/ 	.short	0x010a
        /*059a*/ 	.byte	0x3f
	.zero		1


	//   ....[81]....
        /*059c*/ 	.word	0x00009c20
        /*05a0*/ 	.word	0x00000006
        /*05a4*/ 	.word	0x00000000
        /*05a8*/ 	.short	0x010a
        /*05aa*/ 	.byte	0x3f
	.zero		1


	//   ....[82]....
        /*05ac*/ 	.word	0x00009c70
        /*05b0*/ 	.word	0x00000009
        /*05b4*/ 	.word	0x00000000
        /*05b8*/ 	.short	0x010a
        /*05ba*/ 	.byte	0x3f
	.zero		1


	//   ....[83]....
        /*05bc*/ 	.word	0x00009cc0
        /*05c0*/ 	.word	0x00000006
        /*05c4*/ 	.word	0x00000000
        /*05c8*/ 	.short	0x010a
        /*05ca*/ 	.byte	0x3f
	.zero		1


	//   ....[84]....
        /*05cc*/ 	.word	0x00009d10
        /*05d0*/ 	.word	0x00000009
        /*05d4*/ 	.word	0x00000000
        /*05d8*/ 	.short	0x010a
        /*05da*/ 	.byte	0x3f
	.zero		1


	//   ....[85]....
        /*05dc*/ 	.word	0x00009d60
        /*05e0*/ 	.word	0x00000006
        /*05e4*/ 	.word	0x00000000
        /*05e8*/ 	.short	0x010a
        /*05ea*/ 	.byte	0x3f
	.zero		1


	//   ....[86]....
        /*05ec*/ 	.word	0x00009db0
        /*05f0*/ 	.word	0x00000009
        /*05f4*/ 	.word	0x00000000
        /*05f8*/ 	.short	0x010a
        /*05fa*/ 	.byte	0x3f
	.zero		1


	//   ....[87]....
        /*05fc*/ 	.word	0x00009e00
        /*0600*/ 	.word	0x00000006
        /*0604*/ 	.word	0x00000000
        /*0608*/ 	.short	0x010a
        /*060a*/ 	.byte	0x3f
	.zero		1


	//   ....[88]....
        /*060c*/ 	.word	0x00009e50
        /*0610*/ 	.word	0x00000009
        /*0614*/ 	.word	0x00000000
        /*0618*/ 	.short	0x010a
        /*061a*/ 	.byte	0x3f
	.zero		1


	//   ....[89]....
        /*061c*/ 	.word	0x00009ea0
        /*0620*/ 	.word	0x00000006
        /*0624*/ 	.word	0x00000000
        /*0628*/ 	.short	0x010a
        /*062a*/ 	.byte	0x3f
	.zero		1


	//   ....[90]....
        /*062c*/ 	.word	0x00009ef0
        /*0630*/ 	.word	0x00000009
        /*0634*/ 	.word	0x00000000
        /*0638*/ 	.short	0x010a
        /*063a*/ 	.byte	0x3f
	.zero		1


	//   ....[91]....
        /*063c*/ 	.word	0x00009f40
        /*0640*/ 	.word	0x00000006
        /*0644*/ 	.word	0x00000000
        /*0648*/ 	.short	0x010a
        /*064a*/ 	.byte	0x3f
	.zero		1


	//   ....[92]....
        /*064c*/ 	.word	0x00009f90
        /*0650*/ 	.word	0x00000009
        /*0654*/ 	.word	0x00000000
        /*0658*/ 	.short	0x010a
        /*065a*/ 	.byte	0x3f
	.zero		1


	//   ....[93]....
        /*065c*/ 	.word	0x00009fe0
        /*0660*/ 	.word	0x00000006
        /*0664*/ 	.word	0x00000000
        /*0668*/ 	.short	0x010a
        /*066a*/ 	.byte	0x3f
	.zero		1


	//----- nvinfo : EIATTR_NUM_MBARRIERS
	.align		4
.L_28:
        /*066c*/ 	.byte	0x03, 0x38
        /*066e*/ 	.short	0x002a


	//----- nvinfo : EIATTR_EXIT_INSTR_OFFSETS
	.align		4
        /*0670*/ 	.byte	0x04, 0x1c
        /*0672*/ 	.short	(.L_30 - .L_29)


	//   ....[0]....
.L_29:
        /*0674*/ 	.word	0x00001340


	//   ....[1]....
        /*0678*/ 	.word	0x000013a0


	//   ....[2]....
        /*067c*/ 	.word	0x00008080


	//   ....[3]....
        /*0680*/ 	.word	0x000080b0


	//   ....[4]....
        /*0684*/ 	.word	0x000097f0


	//----- nvinfo : EIATTR_MAX_THREADS
	.align		4
.L_30:
        /*0688*/ 	.byte	0x04, 0x05
        /*068a*/ 	.short	(.L_32 - .L_31)
.L_31:
        /*068c*/ 	.word	0x00000180
        /*0690*/ 	.word	0x00000001
        /*0694*/ 	.word	0x00000001


	//----- nvinfo : EIATTR_CRS_STACK_SIZE
	.align		4
.L_32:
        /*0698*/ 	.byte	0x04, 0x1e
        /*069a*/ 	.short	(.L_34 - .L_33)
.L_33:
        /*069c*/ 	.word	0x00000000


	//----- nvinfo : EIATTR_CBANK_PARAM_SIZE
	.align		4
.L_34:
        /*06a0*/ 	.byte	0x03, 0x19
        /*06a2*/ 	.short	0x0470


	//----- nvinfo : EIATTR_PARAM_CBANK
	.align		4
        /*06a4*/ 	.byte	0x04, 0x0a
        /*06a6*/ 	.short	(.L_36 - .L_35)
	.align		4
.L_35:
        /*06a8*/ 	.word	index@(.nv.constant0._ZN7cutlass13device_kernelINS_4gemm6kernel13GemmUniversalIN4cute5tupleIJiiiiEEENS1_10collective13CollectiveMmaINS1_37MainloopSm90TmaGmmaWarpSpecializedFP8ILi18ENS5_IJNS4_1CILi1EEESB_SB_EEENS1_32KernelTmaWarpSpecializedPingpongEEENS5_IJNSA_ILi64EEENSA_ILi128EEESF_EEENS_12float_e5m2_tENS5_IJlSB_lEEESI_SJ_NS4_8TiledMMAINS4_8MMA_AtomIJNS4_4SM904GMMA31MMA_64x128x32_F32E5M2E5M2_SS_TNILNSN_7ScaleInE1ELSP_1EEEEEENS4_6LayoutISC_NS5_IJNSA_ILi0EEEST_ST_EEEEENS5_IJNS4_10UnderscoreESW_SW_EEEEENS4_13SM90_TMA_LOADENS4_14ComposedLayoutINS4_7SwizzleILi2ELi4ELi3EEENS4_18smem_ptr_flag_bitsILi8EEENSS_INS5_IJNSA_ILi8EEESF_EEENS5_IJSF_SB_EEEEEEEvNS4_8identityESZ_S19_vS1A_EENS_8epilogue10collective6detail29Sm90TmaWarpSpecializedAdapterINS1D_15DefaultEpilogueISI_SJ_SJ_NS1C_6thread17LinearCombinationISI_Li1EffLNS1H_9ScaleType4KindE0ELNS_15FloatRoundStyleE2ESI_EENS1_15EpilogueDefaultEEEEEvvEEEEvNT_6ParamsE)
        /*06ac*/ 	.short	0x0210
        /*06ae*/ 	.short	0x0470


	//----- nvinfo : EIATTR_SW_WAR
	.align		4
.L_36:
        /*06b0*/ 	.byte	0x04, 0x36
        /*06b2*/ 	.short	(.L_38 - .L_37)
.L_37:
        /*06b4*/ 	.word	0x00000008
.L_38:


//--------------------- .nv.callgraph             --------------------------
	.section	.nv.callgraph,"",@"SHT_CUDA_CALLGRAPH"
	.align	4
	.sectionentsize	8
	.align		4
        /*0000*/ 	.word	0x00000000
	.align		4
        /*0004*/ 	.word	0xffffffff
	.align		4
        /*0008*/ 	.word	0x00000000
	.align		4
        /*000c*/ 	.word	0xfffffffe
	.align		4
        /*0010*/ 	.word	0x00000000
	.align		4
        /*0014*/ 	.word	0xfffffffd
	.align		4
        /*0018*/ 	.word	0x00000000
	.align		4
        /*001c*/ 	.word	0xfffffffc


//--------------------- .nv.constant4             --------------------------
	.section	.nv.constant4,"a",@progbits
	.align	8
	.align		8
.nv.constant4:
        /*0000*/ 	.dword	_ZN40_INTERNAL_93ad4e4d_4_k_cu_9e036404_233184cuda3std3__45__cpo5beginE
	.align		8
        /*0008*/ 	.dword	_ZN40_INTERNAL_93ad4e4d_4_k_cu_9e036404_233184cuda3std3__45__cpo3endE
	.align		8
        /*0010*/ 	.dword	_ZN40_INTERNAL_93ad4e4d_4_k_cu_9e036404_233184cuda3std3__45__cpo6cbeginE
	.align		8
        /*0018*/ 	.dword	_ZN40_INTERNAL_93ad4e4d_4_k_cu_9e036404_233184cuda3std3__45__cpo4cendE
	.align		8
        /*0020*/ 	.dword	_ZN40_INTERNAL_93ad4e4d_4_k_cu_9e036404_233184cuda3std3__442_GLOBAL__N__93ad4e4d_4_k_cu_9e036404_233186ignoreE
	.align		8
        /*0028*/ 	.dword	_ZN40_INTERNAL_93ad4e4d_4_k_cu_9e036404_233184cuda3std3__419piecewise_constructE
	.align		8
        /*0030*/ 	.dword	_ZN40_INTERNAL_93ad4e4d_4_k_cu_9e036404_233184cuda3std3__48in_placeE
	.align		8
        /*0038*/ 	.dword	_ZN40_INTERNAL_93ad4e4d_4_k_cu_9e036404_233184cuda3std6ranges3__45__cpo4swapE
	.align		8
        /*0040*/ 	.dword	_ZN40_INTERNAL_93ad4e4d_4_k_cu_9e036404_233184cuda3std6ranges3__45__cpo9iter_moveE
	.align		8
        /*0048*/ 	.dword	_ZN40_INTERNAL_93ad4e4d_4_k_cu_9e036404_233184cute7productE
	.align		8
        /*0050*/ 	.dword	_ZN40_INTERNAL_93ad4e4d_4_k_cu_9e036404_233184cute1_E


//--------------------- .text._ZN7cutlass13device_kernelINS_4gemm6kernel13GemmUniversalIN4cute5tupleIJiiiiEEENS1_10collective13CollectiveMmaINS1_37MainloopSm90TmaGmmaWarpSpecializedFP8ILi18ENS5_IJNS4_1CILi1EEESB_SB_EEENS1_32KernelTmaWarpSpecializedPingpongEEENS5_IJNSA_ILi64EEENSA_ILi128EEESF_EEENS_12float_e5m2_tENS5_IJlSB_lEEESI_SJ_NS4_8TiledMMAINS4_8MMA_AtomIJNS4_4SM904GMMA31MMA_64x128x32_F32E5M2E5M2_SS_TNILNSN_7ScaleInE1ELSP_1EEEEEENS4_6LayoutISC_NS5_IJNSA_ILi0EEEST_ST_EEEEENS5_IJNS4_10UnderscoreESW_SW_EEEEENS4_13SM90_TMA_LOADENS4_14ComposedLayoutINS4_7SwizzleILi2ELi4ELi3EEENS4_18smem_ptr_flag_bitsILi8EEENSS_INS5_IJNSA_ILi8EEESF_EEENS5_IJSF_SB_EEEEEEEvNS4_8identityESZ_S19_vS1A_EENS_8epilogue10collective6detail29Sm90TmaWarpSpecializedAdapterINS1D_15DefaultEpilogueISI_SJ_SJ_NS1C_6thread17LinearCombinationISI_Li1EffLNS1H_9ScaleType4KindE0ELNS_15FloatRoundStyleE2ESI_EENS1_15EpilogueDefaultEEEEEvvEEEEvNT_6ParamsE --------------------------
	.section	.text._ZN7cutlass13device_kernelINS_4gemm6kernel13GemmUniversalIN4cute5tupleIJiiiiEEENS1_10collective13CollectiveMmaINS1_37MainloopSm90TmaGmmaWarpSpecializedFP8ILi18ENS5_IJNS4_1CILi1EEESB_SB_EEENS1_32KernelTmaWarpSpecializedPingpongEEENS5_IJNSA_ILi64EEENSA_ILi128EEESF_EEENS_12float_e5m2_tENS5_IJlSB_lEEESI_SJ_NS4_8TiledMMAINS4_8MMA_AtomIJNS4_4SM904GMMA31MMA_64x128x32_F32E5M2E5M2_SS_TNILNSN_7ScaleInE1ELSP_1EEEEEENS4_6LayoutISC_NS5_IJNSA_ILi0EEEST_ST_EEEEENS5_IJNS4_10UnderscoreESW_SW_EEEEENS4_13SM90_TMA_LOADENS4_14ComposedLayoutINS4_7SwizzleILi2ELi4ELi3EEENS4_18smem_ptr_flag_bitsILi8EEENSS_INS5_IJNSA_ILi8EEESF_EEENS5_IJSF_SB_EEEEEEEvNS4_8identityESZ_S19_vS1A_EENS_8epilogue10collective6detail29Sm90TmaWarpSpecializedAdapterINS1D_15DefaultEpilogueISI_SJ_SJ_NS1C_6thread17LinearCombinationISI_Li1EffLNS1H_9ScaleType4KindE0ELNS_15FloatRoundStyleE2ESI_EENS1_15EpilogueDefaultEEEEEvvEEEEvNT_6ParamsE,"ax",@progbits
	.align	128
.text._ZN7cutlass13device_kernelINS_4gemm6kernel13GemmUniversalIN4cute5tupleIJiiiiEEENS1_10collective13CollectiveMmaINS1_37MainloopSm90TmaGmmaWarpSpecializedFP8ILi18ENS5_IJNS4_1CILi1EEESB_SB_EEENS1_32KernelTmaWarpSpecializedPingpongEEENS5_IJNSA_ILi64EEENSA_ILi128EEESF_EEENS_12float_e5m2_tENS5_IJlSB_lEEESI_SJ_NS4_8TiledMMAINS4_8MMA_AtomIJNS4_4SM904GMMA31MMA_64x128x32_F32E5M2E5M2_SS_TNILNSN_7ScaleInE1ELSP_1EEEEEENS4_6LayoutISC_NS5_IJNSA_ILi0EEEST_ST_EEEEENS5_IJNS4_10UnderscoreESW_SW_EEEEENS4_13SM90_TMA_LOADENS4_14ComposedLayoutINS4_7SwizzleILi2ELi4ELi3EEENS4_18smem_ptr_flag_bitsILi8EEENSS_INS5_IJNSA_ILi8EEESF_EEENS5_IJSF_SB_EEEEEEEvNS4_8identityESZ_S19_vS1A_EENS_8epilogue10collective6detail29Sm90TmaWarpSpecializedAdapterINS1D_15DefaultEpilogueISI_SJ_SJ_NS1C_6thread17LinearCombinationISI_Li1EffLNS1H_9ScaleType4KindE0ELNS_15FloatRoundStyleE2ESI_EENS1_15EpilogueDefaultEEEEEvvEEEEvNT_6ParamsE:
        .type           _ZN7cutlass13device_kernelINS_4gemm6kernel13GemmUniversalIN4cute5tupleIJiiiiEEENS1_10collective13CollectiveMmaINS1_37MainloopSm90TmaGmmaWarpSpecializedFP8ILi18ENS5_IJNS4_1CILi1EEESB_SB_EEENS1_32KernelTmaWarpSpecializedPingpongEEENS5_IJNSA_ILi64EEENSA_ILi128EEESF_EEENS_12float_e5m2_tENS5_IJlSB_lEEESI_SJ_NS4_8TiledMMAINS4_8MMA_AtomIJNS4_4SM904GMMA31MMA_64x128x32_F32E5M2E5M2_SS_TNILNSN_7ScaleInE1ELSP_1EEEEEENS4_6LayoutISC_NS5_IJNSA_ILi0EEEST_ST_EEEEENS5_IJNS4_10UnderscoreESW_SW_EEEEENS4_13SM90_TMA_LOADENS4_14ComposedLayoutINS4_7SwizzleILi2ELi4ELi3EEENS4_18smem_ptr_flag_bitsILi8EEENSS_INS5_IJNSA_ILi8EEESF_EEENS5_IJSF_SB_EEEEEEEvNS4_8identityESZ_S19_vS1A_EENS_8epilogue10collective6detail29Sm90TmaWarpSpecializedAdapterINS1D_15DefaultEpilogueISI_SJ_SJ_NS1C_6thread17LinearCombinationISI_Li1EffLNS1H_9ScaleType4KindE0ELNS_15FloatRoundStyleE2ESI_EENS1_15EpilogueDefaultEEEEEvvEEEEvNT_6ParamsE,@function
        .size           _ZN7cutlass13device_kernelINS_4gemm6kernel13GemmUniversalIN4cute5tupleIJiiiiEEENS1_10collective13CollectiveMmaINS1_37MainloopSm90TmaGmmaWarpSpecializedFP8ILi18ENS5_IJNS4_1CILi1EEESB_SB_EEENS1_32KernelTmaWarpSpecializedPingpongEEENS5_IJNSA_ILi64EEENSA_ILi128EEESF_EEENS_12float_e5m2_tENS5_IJlSB_lEEESI_SJ_NS4_8TiledMMAINS4_8MMA_AtomIJNS4_4SM904GMMA31MMA_64x128x32_F32E5M2E5M2_SS_TNILNSN_7ScaleInE1ELSP_1EEEEEENS4_6LayoutISC_NS5_IJNSA_ILi0EEEST_ST_EEEEENS5_IJNS4_10UnderscoreESW_SW_EEEEENS4_13SM90_TMA_LOADENS4_14ComposedLayoutINS4_7SwizzleILi2ELi4ELi3EEENS4_18smem_ptr_flag_bitsILi8EEENSS_INS5_IJNSA_ILi8EEESF_EEENS5_IJSF_SB_EEEEEEEvNS4_8identityESZ_S19_vS1A_EENS_8epilogue10collective6detail29Sm90TmaWarpSpecializedAdapterINS1D_15DefaultEpilogueISI_SJ_SJ_NS1C_6thread17LinearCombinationISI_Li1EffLNS1H_9ScaleType4KindE0ELNS_15FloatRoundStyleE2ESI_EENS1_15EpilogueDefaultEEEEEvvEEEEvNT_6ParamsE,(.L_x_233 - _ZN7cutlass13device_kernelINS_4gemm6kernel13GemmUniversalIN4cute5tupleIJiiiiEEENS1_10collective13CollectiveMmaINS1_37MainloopSm90TmaGmmaWarpSpecializedFP8ILi18ENS5_IJNS4_1CILi1EEESB_SB_EEENS1_32KernelTmaWarpSpecializedPingpongEEENS5_IJNSA_ILi64EEENSA_ILi128EEESF_EEENS_12float_e5m2_tENS5_IJlSB_lEEESI_SJ_NS4_8TiledMMAINS4_8MMA_AtomIJNS4_4SM904GMMA31MMA_64x128x32_F32E5M2E5M2_SS_TNILNSN_7ScaleInE1ELSP_1EEEEEENS4_6LayoutISC_NS5_IJNSA_ILi0EEEST_ST_EEEEENS5_IJNS4_10UnderscoreESW_SW_EEEEENS4_13SM90_TMA_LOADENS4_14ComposedLayoutINS4_7SwizzleILi2ELi4ELi3EEENS4_18smem_ptr_flag_bitsILi8EEENSS_INS5_IJNSA_ILi8EEESF_EEENS5_IJSF_SB_EEEEEEEvNS4_8identityESZ_S19_vS1A_EENS_8epilogue10collective6detail29Sm90TmaWarpSpecializedAdapterINS1D_15DefaultEpilogueISI_SJ_SJ_NS1C_6thread17LinearCombinationISI_Li1EffLNS1H_9ScaleType4KindE0ELNS_15FloatRoundStyleE2ESI_EENS1_15EpilogueDefaultEEEEEvvEEEEvNT_6ParamsE)
        .other          _ZN7cutlass13device_kernelINS_4gemm6kernel13GemmUniversalIN4cute5tupleIJiiiiEEENS1_10collective13CollectiveMmaINS1_37MainloopSm90TmaGmmaWarpSpecializedFP8ILi18ENS5_IJNS4_1CILi1EEESB_SB_EEENS1_32KernelTmaWarpSpecializedPingpongEEENS5_IJNSA_ILi64EEENSA_ILi128EEESF_EEENS_12float_e5m2_tENS5_IJlSB_lEEESI_SJ_NS4_8TiledMMAINS4_8MMA_AtomIJNS4_4SM904GMMA31MMA_64x128x32_F32E5M2E5M2_SS_TNILNSN_7ScaleInE1ELSP_1EEEEEENS4_6LayoutISC_NS5_IJNSA_ILi0EEEST_ST_EEEEENS5_IJNS4_10UnderscoreESW_SW_EEEEENS4_13SM90_TMA_LOADENS4_14ComposedLayoutINS4_7SwizzleILi2ELi4ELi3EEENS4_18smem_ptr_flag_bitsILi8EEENSS_INS5_IJNSA_ILi8EEESF_EEENS5_IJSF_SB_EEEEEEEvNS4_8identityESZ_S19_vS1A_EENS_8epilogue10collective6detail29Sm90TmaWarpSpecializedAdapterINS1D_15DefaultEpilogueISI_SJ_SJ_NS1C_6thread17LinearCombinationISI_Li1EffLNS1H_9ScaleType4KindE0ELNS_15FloatRoundStyleE2ESI_EENS1_15EpilogueDefaultEEEEEvvEEEEvNT_6ParamsE,@"STO_CUDA_ENTRY STV_DEFAULT"
_ZN7cutlass13device_kernelINS_4gemm6kernel13GemmUniversalIN4cute5tupleIJiiiiEEENS1_10collective13CollectiveMmaINS1_37MainloopSm90TmaGmmaWarpSpecializedFP8ILi18ENS5_IJNS4_1CILi1EEESB_SB_EEENS1_32KernelTmaWarpSpecializedPingpongEEENS5_IJNSA_ILi64EEENSA_ILi128EEESF_EEENS_12float_e5m2_tENS5_IJlSB_lEEESI_SJ_NS4_8TiledMMAINS4_8MMA_AtomIJNS4_4SM904GMMA31MMA_64x128x32_F32E5M2E5M2_SS_TNILNSN_7ScaleInE1ELSP_1EEEEEENS4_6LayoutISC_NS5_IJNSA_ILi0EEEST_ST_EEEEENS5_IJNS4_10UnderscoreESW_SW_EEEEENS4_13SM90_TMA_LOADENS4_14ComposedLayoutINS4_7SwizzleILi2ELi4ELi3EEENS4_18smem_ptr_flag_bitsILi8EEENSS_INS5_IJNSA_ILi8EEESF_EEENS5_IJSF_SB_EEEEEEEvNS4_8identityESZ_S19_vS1A_EENS_8epilogue10collective6detail29Sm90TmaWarpSpecializedAdapterINS1D_15DefaultEpilogueISI_SJ_SJ_NS1C_6thread17LinearCombinationISI_Li1EffLNS1H_9ScaleType4KindE0ELNS_15FloatRoundStyleE2ESI_EENS1_15EpilogueDefaultEEEEEvvEEEEvNT_6ParamsE:
[----:B------:R-:W-:Y:S01]  /*0000*/  LDC R1, c[0x0][0x28] ;  /* 0x00000a00ff017b82 */ /* 0x000fe20000000800 */
[----:B------:R-:W0:Y:S01]  /*0010*/  S2R R13, SR_TID.X ;  /* 0x00000000000d7919 */ /* 0x000e220000002100 */
[----:B------:R-:W-:Y:S01]  /*0020*/  ELECT P0, URZ, PT ;  /* 0x00000000003f782f */ /* 0x000fe20003800000 */
[----:B------:R-:W-:Y:S01]  /*0030*/  BSSY B0, `(.L_x_0) ;  /* 0x000000f000007945 */ /* 0x000fe20003800000 */
[--C-:B0-----:R-:W-:Y:S02]  /*0040*/  SHF.R.U32.HI R0, RZ, 0x5, R13.reuse ;  /* 0x00000005ff007819 */ /* 0x101fe4000001160d */
[----:B------:R-:W-:-:S03]  /*0050*/  SHF.R.U32.HI R4, RZ, 0x7, R13 ;  /* 0x00000007ff047819 */ /* 0x000fc6000001160d */
[----:B------:R-:W0:Y:S04]  /*0060*/  SHFL.IDX PT, R2, R0, RZ, 0x1f ;  /* 0x00001fff00027589 */ /* 0x000e2800000e0000 */
[----:B------:R1:W2:Y:S01]  /*0070*/  SHFL.IDX PT, R5, R4, RZ, 0x1f ;  /* 0x00001fff04057589 */ /* 0x0002a200000e0000 */
[----:B0-----:R-:W-:-:S13]  /*0080*/  ISETP.NE.OR P0, PT, R2, RZ, !P0 ;  /* 0x000000ff0200720c */ /* 0x001fda0004705670 */
[----:B-12---:R-:W-:Y:S05]  /*0090*/  @P0 BRA `(.L_x_1) ;  /* 0x0000000000200947 */ /* 0x006fea0003800000 */
[----:B------:R-:W-:Y:S02]  /*00a0*/  ULDC.64 UR4, c[0x0][0x198] ;  /* 0x0000660000047ab9 */ /* 0x000fe40000000a00 */
[----:B------:R-:W-:Y:S02]  /*00b0*/  UIADD3 UR6, UP0, UR4, 0xf0, URZ ;  /* 0x000000f004067890 */ /* 0x000fe4000ff1e03f */
[----:B------:R-:W-:Y:S02]  /*00c0*/  UIADD3 UR4, UP1, UR4, 0x1f0, URZ ;  /* 0x000001f004047890 */ /* 0x000fe4000ff3e03f */
[----:B------:R-:W-:Y:S02]  /*00d0*/  UIADD3.X UR7, URZ, UR5, URZ, UP0, !UPT ;  /* 0x000000053f077290 */ /* 0x000fe400087fe43f */
[----:B------:R-:W-:-:S07]  /*00e0*/  UIADD3.X UR5, URZ, UR5, URZ, UP1, !UPT ;  /* 0x000000053f057290 */ /* 0x000fce0008ffe43f */
[----:B------:R0:W-:Y:S02]  /*00f0*/  UTMACCTL.PF [UR6] ;  /* 0x00000000060079b9 */ /* 0x0001e40008040000 */
[----:B------:R0:W-:Y:S02]  /*0100*/  UTMACCTL.PF [UR4] ;  /* 0x00000000040079b9 */ /* 0x0001e40008040000 */
[----:B0-----:R-:W-:Y:S01]  /*0110*/  NOP ;  /* 0x0000000000007918 */ /* 0x001fe20000000000 */
.L_x_1:
[----:B------:R-:W-:Y:S05]  /*0120*/  BSYNC B0 ;  /* 0x0000000000007941 */ /* 0x000fea0003800000 */
.L_x_0:
[----:B------:R-:W0:Y:S02]  /*0130*/  SHFL.IDX PT, R3, R0, RZ, 0x1f ;  /* 0x00001fff00037589 */ /* 0x000e2400000e0000 */
[----:B0-----:R-:W-:-:S13]  /*0140*/  ISETP.NE.AND P0, PT, R3, RZ, PT ;  /* 0x000000ff0300720c */ /* 0x001fda0003f05270 */
[----:B------:R-:W-:Y:S05]  /*0150*/  @P0 BRA `(.L_x_2) ;  /* 0x0000000000d40947 */ /* 0x000fea0003800000 */
[----:B------:R-:W-:Y:S01]  /*0160*/  ELECT P0, URZ, PT ;  /* 0x00000000003f782f */ /* 0x000fe20003800000 */
[----:B------:R-:W-:-:S12]  /*0170*/  BSSY B0, `(.L_x_2) ;  /* 0x0000033000007945 */ /* 0x000fd80003800000 */
[----:B------:R-:W-:Y:S05]  /*0180*/  @!P0 BRA `(.L_x_3) ;  /* 0x0000000000c48947 */ /* 0x000fea0003800000 */
[----:B------:R-:W0:Y:S01]  /*0190*/  S2UR UR8, SR_CgaCtaId ;  /* 0x00000000000879c3 */ /* 0x000e220000008800 */
[----:B------:R-:W-:Y:S01]  /*01a0*/  UMOV UR4, 0x400 ;  /* 0x0000040000047882 */ /* 0x000fe20000000000 */
[----:B------:R-:W-:Y:S01]  /*01b0*/  UMOV UR5, 0x1 ;  /* 0x0000000100057882 */ /* 0x000fe20000000000 */
[----:B------:R-:W-:Y:S02]  /*01c0*/  UMOV UR6, 0x80 ;  /* 0x0000008000067882 */ /* 0x000fe40000000000 */
[----:B------:R-:W-:-:S04]  /*01d0*/  UIADD3 UR6, -UR6, 0x100000, URZ ;  /* 0x0010000006067890 */ /* 0x000fc8000fffe13f */
[----:B------:R-:W-:Y:S02]  /*01e0*/  USHF.L.U32 UR7, UR6, 0xb, URZ ;  /* 0x0000000b06077899 */ /* 0x000fe4000800063f */
[----:B------:R-:W-:Y:S02]  /*01f0*/  USHF.L.U32 UR6, UR6, 0x1, URZ ;  /* 0x0000000106067899 */ /* 0x000fe4000800063f */
[----:B0-----:R-:W-:Y:S02]  /*0200*/  ULEA UR8, UR8, UR4, 0x18 ;  /* 0x0000000408087291 */ /* 0x001fe4000f8ec03f */
[----:B------:R-:W-:-:S04]  /*0210*/  UIADD3 UR4, -UR5, 0x100000, URZ ;  /* 0x0010000005047890 */ /* 0x000fc8000fffe13f */
[----:B------:R-:W-:Y:S02]  /*0220*/  USHF.L.U32 UR5, UR4, 0xb, URZ ;  /* 0x0000000b04057899 */ /* 0x000fe4000800063f */
[----:B------:R-:W-:Y:S01]  /*0230*/  USHF.L.U32 UR4, UR4, 0x1, URZ ;  /* 0x0000000104047899 */ /* 0x000fe2000800063f */
[----:B------:R-:W0:Y:S11]  /*0240*/  FENCE.VIEW.ASYNC.S ;  /* 0x00000000000073c6 */ /* 0x000e360000000000 */
[----:B0-----:R0:W1:Y:S01]  /*0250*/  SYNCS.EXCH.64 URZ, [UR8], UR4 ;  /* 0x00000004083f75b2 */ /* 0x0010620008000100 */
[----:B------:R0:W2:Y:S01]  /*0260*/  SYNCS.EXCH.64 URZ, [UR8+0x90], UR6 ;  /* 0x00009006083f75b2 */ /* 0x0000a20008000100 */
[----:B------:R0:W3:Y:S01]  /*0270*/  SYNCS.EXCH.64 URZ, [UR8+0x8], UR4 ;  /* 0x00000804083f75b2 */ /* 0x0000e20008000100 */
[----:B------:R0:W4:Y:S01]  /*0280*/  SYNCS.EXCH.64 URZ, [UR8+0x98], UR6 ;  /* 0x00009806083f75b2 */ /* 0x0001220008000100 */
[----:B------:R0:W0:Y:S01]  /*0290*/  SYNCS.EXCH.64 URZ, [UR8+0x10], UR4 ;  /* 0x00001004083f75b2 */ /* 0x0000220008000100 */
        /* <DEDUP_REMOVED lines=31> */
[----:B-1234-:R-:W-:Y:S01]  /*0490*/  NOP ;  /* 0x0000000000007918 */ /* 0x01efe20000000000 */
.L_x_3:
[----:B0-----:R-:W-:Y:S05]  /*04a0*/  BSYNC B0 ;  /* 0x0000000000007941 */ /* 0x001fea0003800000 */
.L_x_2:
[----:B------:R-:W0:Y:S01]  /*04b0*/  SHFL.IDX PT, R6, R0, RZ, 0x1f ;  /* 0x00001fff00067589 */ /* 0x000e2200000e0000 */
[----:B------:R-:W-:Y:S01]  /*04c0*/  ELECT P0, URZ, PT ;  /* 0x00000000003f782f */ /* 0x000fe20003800000 */
[----:B------:R-:W-:Y:S01]  /*04d0*/  NOP ;  /* 0x0000000000007918 */ /* 0x000fe20000000000 */
[----:B------:R-:W-:Y:S01]  /*04e0*/  ELECT P1, URZ, PT ;  /* 0x00000000003f782f */ /* 0x000fe20003820000 */
[----:B------:R1:W2:Y:S01]  /*04f0*/  SHFL.IDX PT, R3, R0, RZ, 0x1f ;  /* 0x00001fff00037589 */ /* 0x0002a200000e0000 */
[----:B------:R-:W-:Y:S01]  /*0500*/  UMOV UR4, 0x20 ;  /* 0x0000002000047882 */ /* 0x000fe20000000000 */
[----:B------:R-:W-:Y:S01]  /*0510*/  UMOV UR11, 0x80 ;  /* 0x00000080000b7882 */ /* 0x000fe20000000000 */
[----:B------:R-:W-:Y:S01]  /*0520*/  NOP ;  /* 0x0000000000007918 */ /* 0x000fe20000000000 */
[----:B------:R-:W3:Y:S01]  /*0530*/  SHFL.IDX PT, R4, R4, RZ, 0x1f ;  /* 0x00001fff04047589 */ /* 0x000ee200000e0000 */
[C---:B------:R-:W-:Y:S01]  /*0540*/  VIADD R33, R5.reuse, 0xffffffff ;  /* 0xffffffff05217836 */ /* 0x040fe20000000000 */
[----:B------:R-:W-:Y:S01]  /*0550*/  ULDC.64 UR18, c[0x0][0x208] ;  /* 0x0000820000127ab9 */ /* 0x000fe20000000a00 */
[----:B------:R-:W-:-:S02]  /*0560*/  ISETP.NE.AND P3, PT, R5, RZ, PT ;  /* 0x000000ff0500720c */ /* 0x000fc40003f65270 */
[----:B-1----:R-:W-:Y:S02]  /*0570*/  SHF.R.S32.HI R0, RZ, 0x1f, R13 ;  /* 0x0000001fff007819 */ /* 0x002fe4000001140d */
[----:B------:R-:W-:Y:S02]  /*0580*/  ISETP.GE.U32.AND P2, PT, R33, 0x2, PT ;  /* 0x000000022100780c */ /* 0x000fe40003f46070 */
[----:B------:R-:W-:-:S04]  /*0590*/  LEA.HI R0, R0, R13, RZ, 0x7 ;  /* 0x0000000d00007211 */ /* 0x000fc800078f38ff */
[----:B------:R-:W-:Y:S02]  /*05a0*/  LOP3.LUT R0, R0, 0xffffff80, RZ, 0xc0, !PT ;  /* 0xffffff8000007812 */ /* 0x000fe400078ec0ff */
[----:B0-----:R-:W-:-:S03]  /*05b0*/  ISETP.NE.OR P0, PT, R6, RZ, !P0 ;  /* 0x000000ff0600720c */ /* 0x001fc60004705670 */
[----:B------:R-:W-:Y:S01]  /*05c0*/  IMAD.IADD R11, R13, 0x1, -R0 ;  /* 0x000000010d0b7824 */ /* 0x000fe200078e0a00 */
[----:B--2---:R-:W-:Y:S02]  /*05d0*/  ISETP.NE.OR P1, PT, R3, RZ, !P1 ;  /* 0x000000ff0300720c */ /* 0x004fe40004f25670 */
[----:B------:R-:W-:Y:S02]  /*05e0*/  SHF.R.S32.HI R3, RZ, 0x1f, R2 ;  /* 0x0000001fff037819 */ /* 0x000fe40000011402 */
[----:B---3--:R-:W-:Y:S02]  /*05f0*/  R2UR UR15, R4 ;  /* 0x00000000040f72ca */ /* 0x008fe400000e0000 */
[----:B------:R-:W-:-:S03]  /*0600*/  LEA.HI R3, R3, R2, RZ, 0x2 ;  /* 0x0000000203037211 */ /* 0x000fc600078f10ff */
[----:B------:R-:W-:Y:S01]  /*0610*/  VOTEU.ALL UP0, P0 ;  /* 0x00000000003f7886 */ /* 0x000fe20000000000 */
[----:B------:R-:W-:-:S03]  /*0620*/  LOP3.LUT R3, R3, 0xfffffffc, RZ, 0xc0, !PT ;  /* 0xfffffffc03037812 */ /* 0x000fc600078ec0ff */
[----:B------:R-:W-:Y:S01]  /*0630*/  VOTEU.ALL UP1, P1 ;  /* 0x00000000003f7886 */ /* 0x000fe20000820000 */
[----:B------:R-:W0:Y:S01]  /*0640*/  @!UP0 S2UR UR7, SR_CgaCtaId ;  /* 0x00000000000789c3 */ /* 0x000e220000008800 */
[----:B------:R-:W-:Y:S01]  /*0650*/  @!UP0 UMOV UR6, 0x400 ;  /* 0x0000040000068882 */ /* 0x000fe20000000000 */
[----:B------:R-:W-:-:S04]  /*0660*/  @!UP0 UIADD3 UR4, -UR4, 0x100000, URZ ;  /* 0x0010000004048890 */ /* 0x000fc8000fffe13f */
[----:B------:R-:W-:Y:S02]  /*0670*/  @!UP0 USHF.L.U32 UR5, UR4, 0xb, URZ ;  /* 0x0000000b04058899 */ /* 0x000fe4000800063f */
[----:B------:R-:W-:Y:S01]  /*0680*/  @!UP0 USHF.L.U32 UR4, UR4, 0x1, URZ ;  /* 0x0000000104048899 */ /* 0x000fe2000800063f */
[----:B------:R-:W-:Y:S01]  /*0690*/  IMAD.IADD R20, R2, 0x1, -R3 ;  /* 0x0000000102147824 */ /* 0x000fe200078e0a03 */
[----:B------:R-:W-:Y:S01]  /*06a0*/  @!UP1 UMOV UR9, 0x400 ;  /* 0x0000040000099882 */ /* 0x000fe20000000000 */
[----:B------:R-:W-:Y:S01]  /*06b0*/  VOTEU.ALL UP2, P1 ;  /* 0x00000000003f7886 */ /* 0x000fe20000840000 */
[----:B------:R-:W-:Y:S01]  /*06c0*/  VOTEU.ALL UP3, P1 ;  /* 0x00000000003f7886 */ /* 0x000fe20000860000 */
[----:B------:R-:W-:Y:S01]  /*06d0*/  VOTEU.ALL UP4, P1 ;  /* 0x00000000003f7886 */ /* 0x000fe20000880000 */
[----:B------:R-:W1:Y:S01]  /*06e0*/  @!UP1 S2UR UR10, SR_CgaCtaId ;  /* 0x00000000000a99c3 */ /* 0x000e620000008800 */
[----:B------:R-:W-:Y:S01]  /*06f0*/  VOTEU.ALL UP5, P1 ;  /* 0x00000000003f7886 */ /* 0x000fe200008a0000 */
[----:B0-----:R-:W-:-:S02]  /*0700*/  @!UP0 ULEA UR8, UR7, UR6, 0x18 ;  /* 0x0000000607088291 */ /* 0x001fc4000f8ec03f */
[----:B------:R-:W-:-:S04]  /*0710*/  @!UP1 UIADD3 UR6, -UR11, 0x100000, URZ ;  /* 0x001000000b069890 */ /* 0x000fc8000fffe13f */
[----:B------:R-:W-:Y:S02]  /*0720*/  @!UP1 USHF.L.U32 UR7, UR6, 0xb, URZ ;  /* 0x0000000b06079899 */ /* 0x000fe4000800063f */
[----:B------:R-:W-:Y:S01]  /*0730*/  @!UP1 USHF.L.U32 UR6, UR6, 0x1, URZ ;  /* 0x0000000106069899 */ /* 0x000fe2000800063f */
[----:B------:R-:W-:Y:S01]  /*0740*/  VOTEU.ALL UP0, P0 ;  /* 0x00000000003f7886 */ /* 0x000fe20000000000 */
[----:B-1----:R-:W-:Y:S01]  /*0750*/  @!UP1 ULEA UR9, UR10, UR9, 0x18 ;  /* 0x000000090a099291 */ /* 0x002fe2000f8ec03f */
[----:B------:R-:W-:Y:S02]  /*0760*/  VOTEU.ALL UP1, P0 ;  /* 0x00000000003f7886 */ /* 0x000fe40000020000 */
[----:B------:R-:W-:Y:S01]  /*0770*/  ULDC.64 UR10, c[0x0][0x598] ;  /* 0x00016600000a7ab9 */ /* 0x000fe20000000a00 */
[----:B------:R-:W-:Y:S01]  /*0780*/  ISETP.NE.AND P0, PT, R20, 0x3, PT ;  /* 0x000000031400780c */ /* 0x000fe20003f05270 */
[----:B------:R-:W0:Y:S02]  /*0790*/  FENCE.VIEW.ASYNC.S ;  /* 0x00000000000073c6 */ /* 0x000e240000000000 */
[----:B0-----:R0:W1:Y:S01]  /*07a0*/  @!UP0 SYNCS.EXCH.64 URZ, [UR8+0x150], UR4 ;  /* 0x00015004083f85b2 */ /* 0x0010620008000100 */
[----:B------:R-:W-:-:S02]  /*07b0*/  ISETP.NE.U32.AND P1, PT, RZ, UR10, PT ;  /* 0x0000000aff007c0c */ /* 0x000fc4000bf25070 */
[----:B------:R-:W-:Y:S02]  /*07c0*/  ISETP.EQ.OR P0, PT, R20, RZ, !P0 ;  /* 0x000000ff1400720c */ /* 0x000fe40004702670 */
[----:B------:R-:W-:Y:S02]  /*07d0*/  ISETP.NE.AND.EX P1, PT, RZ, UR11, PT, P1 ;  /* 0x0000000bff007c0c */ /* 0x000fe4000bf25310 */
[----:B------:R-:W-:-:S04]  /*07e0*/  ISETP.EQ.AND P0, PT, R5, RZ, P0 ;  /* 0x000000ff0500720c */ /* 0x000fc80000702270 */
[----:B------:R-:W-:-:S04]  /*07f0*/  SEL R7, RZ, 0x1, !P0 ;  /* 0x00000001ff077807 */ /* 0x000fc80004000000 */
[----:B------:R-:W-:Y:S01]  /*0800*/  SEL R7, R7, 0x2, P2 ;  /* 0x0000000207077807 */ /* 0x000fe20001000000 */
[----:B------:R0:W1:Y:S01]  /*0810*/  @!UP1 SYNCS.EXCH.64 URZ, [UR8+0x158], UR4 ;  /* 0x00015804083f95b2 */ /* 0x0000620008000100 */
[----:B------:R-:W-:Y:S01]  /*0820*/  NOP ;  /* 0x0000000000007918 */ /* 0x000fe20000000000 */
[----:B------:R0:W1:Y:S01]  /*0830*/  @!UP2 SYNCS.EXCH.64 URZ, [UR9+0x130], UR6 ;  /* 0x00013006093fa5b2 */ /* 0x0000620008000100 */
[----:B------:R0:W1:Y:S01]  /*0840*/  @!UP3 SYNCS.EXCH.64 URZ, [UR9+0x138], UR6 ;  /* 0x00013806093fb5b2 */ /* 0x0000620008000100 */
[----:B------:R0:W1:Y:S01]  /*0850*/  @!UP4 SYNCS.EXCH.64 URZ, [UR9+0x140], UR6 ;  /* 0x00014006093fc5b2 */ /* 0x0000620008000100 */
[----:B------:R0:W1:Y:S01]  /*0860*/  @!UP5 SYNCS.EXCH.64 URZ, [UR9+0x148], UR6 ;  /* 0x00014806093fd5b2 */ /* 0x0000620008000100 */
[----:B------:R-:W-:Y:S01]  /*0870*/  NOP ;  /* 0x0000000000007918 */ /* 0x000fe20000000000 */
[----:B-1----:R-:W-:Y:S06]  /*0880*/  BAR.SYNC.DEFER_BLOCKING 0x0 ;  /* 0x0000000000007b1d */ /* 0x002fec0000010000 */
[----:B0-----:R-:W-:Y:S05]  /*0890*/  @!P1 BRA `(.L_x_4) ;  /* 0x00000000001c9947 */ /* 0x001fea0003800000 */
[----:B------:R-:W0:Y:S02]  /*08a0*/  LDC.64 R2, c[0x0][0x598] ;  /* 0x00016600ff027b82 */ /* 0x000e240000000a00 */
[----:B0-----:R-:W2:Y:S02]  /*08b0*/  LDG.E.64 R2, desc[UR18][R2.64] ;  /* 0x0000001202027981 */ /* 0x001ea4000c1e1b00 */
[----:B--2---:R-:W-:-:S04]  /*08c0*/  ISETP.NE.U32.AND P0, PT, R2, RZ, PT ;  /* 0x000000ff0200720c */ /* 0x004fc80003f05070 */
[----:B------:R-:W-:-:S13]  /*08d0*/  ISETP.NE.AND.EX P0, PT, R3, RZ, PT, P0 ;  /* 0x000000ff0300720c */ /* 0x000fda0003f05300 */
[----:B------:R-:W-:Y:S05]  /*08e0*/  @!P0 BRA `(.L_x_4) ;  /* 0x0000000000088947 */ /* 0x000fea0003800000 */
[----:B------:R2:W5:Y:S01]  /*08f0*/  LD.E R10, desc[UR18][R2.64] ;  /* 0x00000012020a7980 */ /* 0x000562000c101900 */
[----:B------:R-:W-:Y:S05]  /*0900*/  BRA `(.L_x_5) ;  /* 0x0000000000207947 */ /* 0x000fea0003800000 */
.L_x_4:
[----:B------:R-:W-:Y:S02]  /*0910*/  ULDC.64 UR4, c[0x0][0x588] ;  /* 0x0001620000047ab9 */ /* 0x000fe40000000a00 */
[----:B------:R-:W-:-:S04]  /*0920*/  ISETP.NE.U32.AND P0, PT, RZ, UR4, PT ;  /* 0x00000004ff007c0c */ /* 0x000fc8000bf05070 */
[----:B------:R-:W-:-:S13]  /*0930*/  ISETP.NE.AND.EX P0, PT, RZ, UR5, PT, P0 ;  /* 0x00000005ff007c0c */ /* 0x000fda000bf05300 */
[----:B------:R-:W-:Y:S05]  /*0940*/  @!P0 BRA `(.L_x_6) ;  /* 0x00000000000c8947 */ /* 0x000fea0003800000 */
[----:B------:R-:W0:Y:S02]  /*0950*/  LDC.64 R2, c[0x0][0x588] ;  /* 0x00016200ff027b82 */ /* 0x000e240000000a00 */
[----:B0-----:R0:W5:Y:S01]  /*0960*/  LDG.E R10, desc[UR18][R2.64] ;  /* 0x00000012020a7981 */ /* 0x001162000c1e1900 */
[----:B------:R-:W-:Y:S05]  /*0970*/  BRA `(.L_x_5) ;  /* 0x0000000000047947 */ /* 0x000fea0003800000 */
.L_x_6:
[----:B------:R-:W1:Y:S02]  /*0980*/  LDC R10, c[0x0][0x580] ;  /* 0x00016000ff0a7b82 */ /* 0x000e640000000800 */
.L_x_5:
[----:B------:R-:W-:Y:S02]  /*0990*/  ULDC.64 UR4, c[0x0][0x5a0] ;  /* 0x0001680000047ab9 */ /* 0x000fe40000000a00 */
[----:B------:R-:W-:-:S04]  /*09a0*/  ISETP.NE.U32.AND P0, PT, RZ, UR4, PT ;  /* 0x00000004ff007c0c */ /* 0x000fc8000bf05070 */
[----:B------:R-:W-:-:S13]  /*09b0*/  ISETP.NE.AND.EX P0, PT, RZ, UR5, PT, P0 ;  /* 0x00000005ff007c0c */ /* 0x000fda000bf05300 */
[----:B------:R-:W-:Y:S05]  /*09c0*/  @!P0 BRA `(.L_x_7) ;  /* 0x00000000001c8947 */ /* 0x000fea0003800000 */
[----:B0-2---:R-:W0:Y:S02]  /*09d0*/  LDC.64 R2, c[0x0][0x5a0] ;  /* 0x00016800ff027b82 */ /* 0x005e240000000a00 */
[----:B0-----:R-:W2:Y:S02]  /*09e0*/  LDG.E.64 R2, desc[UR18][R2.64] ;  /* 0x0000001202027981 */ /* 0x001ea4000c1e1b00 */
[----:B--2---:R-:W-:-:S04]  /*09f0*/  ISETP.NE.U32.AND P0, PT, R2, RZ, PT ;  /* 0x000000ff0200720c */ /* 0x004fc80003f05070 */
[----:B------:R-:W-:-:S13]  /*0a00*/  ISETP.NE.AND.EX P0, PT, R3, RZ, PT, P0 ;  /* 0x000000ff0300720c */ /* 0x000fda0003f05300 */
[----:B------:R-:W-:Y:S05]  /*0a10*/  @!P0 BRA `(.L_x_7) ;  /* 0x0000000000088947 */ /* 0x000fea0003800000 */
[----:B------:R0:W5:Y:S01]  /*0a20*/  LD.E R12, desc[UR18][R2.64] ;  /* 0x00000012020c7980 */ /* 0x000162000c101900 */
[----:B------:R-:W-:Y:S05]  /*0a30*/  BRA `(.L_x_8) ;  /* 0x0000000000207947 */ /* 0x000fea0003800000 */
.L_x_7:
[----:B------:R-:W-:Y:S02]  /*0a40*/  ULDC.64 UR4, c[0x0][0x590] ;  /* 0x0001640000047ab9 */ /* 0x000fe40000000a00 */
[----:B------:R-:W-:-:S04]  /*0a50*/  ISETP.NE.U32.AND P0, PT, RZ, UR4, PT ;  /* 0x00000004ff007c0c */ /* 0x000fc8000bf05070 */
[----:B------:R-:W-:-:S13]  /*0a60*/  ISETP.NE.AND.EX P0, PT, RZ, UR5, PT, P0 ;  /* 0x00000005ff007c0c */ /* 0x000fda000bf05300 */
[----:B------:R-:W-:Y:S05]  /*0a70*/  @!P0 BRA `(.L_x_9) ;  /* 0x00000000000c8947 */ /* 0x000fea0003800000 */
[----:B0-2---:R-:W0:Y:S02]  /*0a80*/  LDC.64 R2, c[0x0][0x590] ;  /* 0x00016400ff027b82 */ /* 0x005e240000000a00 */
[----:B0-----:R4:W5:Y:S01]  /*0a90*/  LDG.E R12, desc[UR18][R2.64] ;  /* 0x00000012020c7981 */ /* 0x001962000c1e1900 */
[----:B------:R-:W-:Y:S05]  /*0aa0*/  BRA `(.L_x_8) ;  /* 0x0000000000047947 */ /* 0x000fea0003800000 */
.L_x_9:
[----:B------:R-:W3:Y:S02]  /*0ab0*/  LDC R12, c[0x0][0x584] ;  /* 0x00016100ff0c7b82 */ /* 0x000ee40000000800 */
.L_x_8:
[----:B------:R-:W1:Y:S01]  /*0ac0*/  LDC R0, c[0x0][0x65c] ;  /* 0x00019700ff007b82 */ /* 0x000e620000000800 */
[----:B------:R-:W0:Y:S01]  /*0ad0*/  S2R R21, SR_CTAID.Y ;  /* 0x0000000000157919 */ /* 0x000e220000002600 */
[----:B------:R-:W-:Y:S01]  /*0ae0*/  ULDC UR8, c[0x0][0x28c] ;  /* 0x0000a30000087ab9 */ /* 0x000fe20000000800 */
[----:B------:R-:W-:Y:S01]  /*0af0*/  ISETP.NE.AND P0, PT, R5, 0x2, PT ;  /* 0x000000020500780c */ /* 0x000fe20003f05270 */
[----:B------:R-:W-:Y:S01]  /*0b00*/  UIADD3 UR8, UR8, 0x3f, URZ ;  /* 0x0000003f08087890 */ /* 0x000fe2000fffe03f */
[----:B------:R-:W3:Y:S01]  /*0b10*/  S2R R14, SR_CTAID.X ;  /* 0x00000000000e7919 */ /* 0x000ee20000002500 */
[----:B------:R-:W-:Y:S01]  /*0b20*/  UMOV UR5, URZ ;  /* 0x0000003f00057c82 */ /* 0x000fe20008000000 */
[----:B------:R-:W-:Y:S01]  /*0b30*/  UMOV UR4, URZ ;  /* 0x0000003f00047c82 */ /* 0x000fe20008000000 */
[----:B------:R-:W-:-:S04]  /*0b40*/  USHF.R.S32.HI UR9, URZ, 0x1f, UR8 ;  /* 0x0000001f3f097899 */ /* 0x000fc80008011408 */
[----:B------:R-:W-:-:S04]  /*0b50*/  ULEA.HI UR9, UR9, UR8, URZ, 0x6 ;  /* 0x0000000809097291 */ /* 0x000fc8000f8f303f */
[----:B------:R-:W-:Y:S01]  /*0b60*/  USHF.R.S32.HI UR13, URZ, 0x6, UR9 ;  /* 0x000000063f0d7899 */ /* 0x000fe20008011409 */
[----:B-1----:R-:W-:-:S13]  /*0b70*/  ISETP.NE.AND P2, PT, R0, 0x1, PT ;  /* 0x000000010000780c */ /* 0x002fda0003f45270 */
[----:B------:R-:W3:Y:S01]  /*0b80*/  @P2 LDC R15, c[0x0][0x10] ;  /* 0x00000400ff0f2b82 */ /* 0x000ee20000000800 */
[----:B0-2-4-:R-:W-:Y:S02]  /*0b90*/  @P2 IMAD.MOV.U32 R2, RZ, RZ, R21 ;  /* 0x000000ffff022224 */ /* 0x015fe400078e0015 */
[----:B------:R-:W-:Y:S02]  /*0ba0*/  @P2 IMAD.MOV.U32 R3, RZ, RZ, RZ ;  /* 0x000000ffff032224 */ /* 0x000fe400078e00ff */
[----:B------:R-:W-:-:S03]  /*0bb0*/  @P2 IMAD.MOV.U32 R5, RZ, RZ, RZ ;  /* 0x000000ffff052224 */ /* 0x000fc600078e00ff */
[----:B------:R-:W0:Y:S01]  /*0bc0*/  @!P2 LDC R9, c[0x0][0xc] ;  /* 0x00000300ff09ab82 */ /* 0x000e220000000800 */
[----:B------:R-:W-:Y:S01]  /*0bd0*/  ULDC UR6, c[0x0][0xc] ;  /* 0x0000030000067ab9 */ /* 0x000fe20000000800 */
[----:B------:R-:W-:Y:S02]  /*0be0*/  ULDC UR7, c[0x0][0x10] ;  /* 0x0000040000077ab9 */ /* 0x000fe40000000800 */
[----:B------:R-:W-:-:S04]  /*0bf0*/  UIMAD.WIDE.U32 UR6, UR6, UR7, URZ ;  /* 0x00000007060672a5 */ /* 0x000fc8000f8e003f */
[----:B------:R-:W1:Y:S01]  /*0c00*/  LDC R8, c[0x0][0x14] ;  /* 0x00000500ff087b82 */ /* 0x000e620000000800 */
[----:B---3--:R-:W-:-:S04]  /*0c10*/  @P2 IMAD.WIDE.U32 R2, R14, R15, R2 ;  /* 0x0000000f0e022225 */ /* 0x008fc800078e0002 */
[----:B------:R-:W-:Y:S02]  /*0c20*/  IMAD.MOV.U32 R15, RZ, RZ, RZ ;  /* 0x000000ffff0f7224 */ /* 0x000fe400078e00ff */
[----:B------:R-:W-:Y:S02]  /*0c30*/  @P2 IMAD.IADD R3, R3, 0x1, R5 ;  /* 0x0000000103032824 */ /* 0x000fe400078e0205 */
[----:B0-----:R-:W-:-:S04]  /*0c40*/  @!P2 IMAD.WIDE.U32 R4, R9, R21, R14 ;  /* 0x000000150904a225 */ /* 0x001fc800078e000e */
[----:B------:R-:W-:Y:S02]  /*0c50*/  @!P2 IMAD.MOV.U32 R2, RZ, RZ, R4 ;  /* 0x000000ffff02a224 */ /* 0x000fe400078e0004 */
[----:B------:R-:W-:Y:S02]  /*0c60*/  @!P2 IMAD.MOV.U32 R3, RZ, RZ, R5 ;  /* 0x000000ffff03a224 */ /* 0x000fe400078e0005 */
[C---:B-1----:R-:W-:Y:S02]  /*0c70*/  IMAD R17, R8.reuse, UR7, RZ ;  /* 0x0000000708117c24 */ /* 0x042fe4000f8e02ff */
[----:B------:R-:W-:Y:S01]  /*0c80*/  IMAD.WIDE.U32 R8, R8, UR6, RZ ;  /* 0x0000000608087c25 */ /* 0x000fe2000f8e00ff */
[----:B------:R-:W-:-:S03]  /*0c90*/  ULDC.64 UR6, c[0x0][0x650] ;  /* 0x0001940000067ab9 */ /* 0x000fc60000000a00 */
[----:B------:R-:W-:Y:S01]  /*0ca0*/  IMAD.IADD R0, R9, 0x1, R17 ;  /* 0x0000000109007824 */ /* 0x000fe200078e0211 */
[----:B------:R-:W-:Y:S06]  /*0cb0*/  @P0 BRA `(.L_x_10) ;  /* 0x0000000000200947 */ /* 0x000fec0003800000 */
[----:B------:R-:W-:Y:S01]  /*0cc0*/  UISETP.GE.U32.AND UP0, UPT, UR13, 0x12, UPT ;  /* 0x000000120d00788c */ /* 0x000fe2000bf06070 */
[----:B------:R-:W-:Y:S01]  /*0cd0*/  IADD3 R2, P0, R2, R8, RZ ;  /* 0x0000000802027210 */ /* 0x000fe20007f1e0ff */
[----:B------:R-:W-:-:S04]  /*0ce0*/  UIMAD.WIDE.U32 UR4, UR13, 0x38e38e39, URZ ;  /* 0x38e38e390d0478a5 */ /* 0x000fc8000f8e003f */
[----:B------:R-:W-:Y:S01]  /*0cf0*/  USHF.R.U32.HI UR5, URZ, 0x2, UR5 ;  /* 0x000000023f057899 */ /* 0x000fe20008011605 */
[----:B------:R-:W-:Y:S02]  /*0d00*/  IMAD.X R3, R0, 0x1, R3, P0 ;  /* 0x0000000100037824 */ /* 0x000fe400000e0603 */
[----:B------:R-:W-:Y:S02]  /*0d10*/  UMOV UR4, URZ ;  /* 0x0000003f00047c82 */ /* 0x000fe40008000000 */
[----:B------:R-:W-:Y:S02]  /*0d20*/  @UP0 ULOP3.LUT UR4, UR5, 0x1, URZ, 0xc0, !UPT ;  /* 0x0000000105040892 */ /* 0x000fe4000f8ec03f */
[----:B------:R-:W-:-:S12]  /*0d30*/  UIMAD UR5, UR5, -0x12, UR13 ;  /* 0xffffffee050578a4 */ /* 0x000fd8000f8e020d */
.L_x_10:
[----:B------:R-:W-:Y:S01]  /*0d40*/  ISETP.GE.U32.AND P0, PT, R2, UR6, PT ;  /* 0x0000000602007c0c */ /* 0x000fe2000bf06070 */
[----:B------:R-:W-:Y:S01]  /*0d50*/  IMAD.MOV.U32 R6, RZ, RZ, -0x1 ;  /* 0xffffffffff067424 */ /* 0x000fe200078e00ff */
[----:B------:R-:W-:Y:S01]  /*0d60*/  PRMT R16, RZ, 0x7610, R16 ;  /* 0x00007610ff107816 */ /* 0x000fe20000000010 */
[----:B------:R-:W-:Y:S01]  /*0d70*/  IMAD.MOV.U32 R5, RZ, RZ, -0x1 ;  /* 0xffffffffff057424 */ /* 0x000fe200078e00ff */
[----:B------:R-:W-:Y:S01]  /*0d80*/  ISETP.GE.U32.AND.EX P0, PT, R3, UR7, PT, P0 ;  /* 0x0000000703007c0c */ /* 0x000fe2000bf06100 */
[----:B------:R-:W-:-:S12]  /*0d90*/  IMAD.MOV.U32 R4, RZ, RZ, -0x1 ;  /* 0xffffffffff047424 */ /* 0x000fd800078e00ff */
[----:B------:R-:W-:Y:S05]  /*0da0*/  @P0 BRA `(.L_x_11) ;  /* 0x00000004005c0947 */ /* 0x000fea0003800000 */
[----:B------:R-:W0:Y:S01]  /*0db0*/  LDC.64 R24, c[0x0][0x628] ;  /* 0x00018a00ff187b82 */ /* 0x000e220000000a00 */
[----:B------:R-:W-:Y:S02]  /*0dc0*/  IMAD.MOV.U32 R4, RZ, RZ, R2 ;  /* 0x000000ffff047224 */ /* 0x000fe400078e0002 */
[----:B------:R-:W-:-:S05]  /*0dd0*/  IMAD.MOV.U32 R5, RZ, RZ, R3 ;  /* 0x000000ffff057224 */ /* 0x000fca00078e0003 */
[----:B------:R-:W1:Y:S08]  /*0de0*/  LDC R6, c[0x0][0x630] ;  /* 0x00018c00ff067b82 */ /* 0x000e700000000800 */
[----:B------:R-:W2:Y:S01]  /*0df0*/  LDC.64 R26, c[0x0][0x620] ;  /* 0x00018800ff1a7b82 */ /* 0x000ea20000000a00 */
[----:B0-----:R-:W-:-:S04]  /*0e00*/  ISETP.NE.U32.AND P0, PT, R24, RZ, PT ;  /* 0x000000ff1800720c */ /* 0x001fc80003f05070 */
[----:B------:R-:W-:-:S13]  /*0e10*/  ISETP.NE.AND.EX P0, PT, R25, RZ, PT, P0 ;  /* 0x000000ff1900720c */ /* 0x000fda0003f05300 */
[----:B-12---:R-:W-:Y:S05]  /*0e20*/  @!P0 BRA `(.L_x_12) ;  /* 0x0000000000288947 */ /* 0x006fea0003800000 */
[----:B------:R-:W0:Y:S02]  /*0e30*/  LDC R19, c[0x0][0x634] ;  /* 0x00018d00ff137b82 */ /* 0x000e240000000800 */
[----:B0-----:R-:W-:-:S05]  /*0e40*/  IADD3 R19, P0, R2, R19, RZ ;  /* 0x0000001302137210 */ /* 0x001fca0007f1e0ff */
[----:B------:R-:W-:-:S04]  /*0e50*/  IMAD.X R23, RZ, RZ, R3, P0 ;  /* 0x000000ffff177224 */ /* 0x000fc800000e0603 */
[----:B------:R-:W-:-:S04]  /*0e60*/  IMAD.WIDE.U32 R4, R23, R24, RZ ;  /* 0x0000001817047225 */ /* 0x000fc800078e00ff */
[----:B------:R-:W-:-:S04]  /*0e70*/  IMAD.WIDE.U32 R16, P0, R19, R25, R4 ;  /* 0x0000001913107225 */ /* 0x000fc80007800004 */
[----:B------:R-:W-:-:S04]  /*0e80*/  IMAD.WIDE.U32 R4, R19, R24, RZ ;  /* 0x0000001813047225 */ /* 0x000fc800078e00ff */
[----:B------:R-:W-:Y:S01]  /*0e90*/  IMAD.X R19, RZ, RZ, RZ, P0 ;  /* 0x000000ffff137224 */ /* 0x000fe200000e06ff */
[----:B------:R-:W-:Y:S01]  /*0ea0*/  IADD3 RZ, P0, R5, R16, RZ ;  /* 0x0000001005ff7210 */ /* 0x000fe20007f1e0ff */
[----:B------:R-:W-:-:S04]  /*0eb0*/  IMAD.MOV.U32 R18, RZ, RZ, R17 ;  /* 0x000000ffff127224 */ /* 0x000fc800078e0011 */
[----:B------:R-:W-:-:S08]  /*0ec0*/  IMAD.WIDE.U32.X R4, R23, R25, R18, P0 ;  /* 0x0000001917047225 */ /* 0x000fd000000e0412 */
.L_x_12:
[--C-:B------:R-:W-:Y:S01]  /*0ed0*/  SHF.R.U64 R32, R4, R6, R5.reuse ;  /* 0x0000000604207219 */ /* 0x100fe20000001205 */
[----:B------:R-:W0:Y:S01]  /*0ee0*/  LDC.64 R28, c[0x0][0x640] ;  /* 0x00019000ff1c7b82 */ /* 0x000e220000000a00 */
[----:B------:R-:W-:Y:S01]  /*0ef0*/  I2FP.F32.U32 R4, R14 ;  /* 0x0000000e00047245 */ /* 0x000fe20000201000 */
[----:B------:R-:W-:Y:S01]  /*0f00*/  ULDC UR6, c[0x0][0x150] ;  /* 0x0000540000067ab9 */ /* 0x000fe20000000800 */
[----:B------:R-:W-:Y:S02]  /*0f10*/  SHF.R.U32.HI R5, RZ, R6, R5 ;  /* 0x00000006ff057219 */ /* 0x000fe40000011605 */
[----:B------:R-:W-:Y:S01]  /*0f20*/  IADD3 R17, P0, RZ, -R32, RZ ;  /* 0x80000020ff117210 */ /* 0x000fe20007f1e0ff */
[----:B------:R-:W-:Y:S01]  /*0f30*/  FMUL R6, R4, UR6 ;  /* 0x0000000604067c20 */ /* 0x000fe20008400000 */
[----:B------:R-:W-:Y:S01]  /*0f40*/  ULDC UR6, c[0x0][0x154] ;  /* 0x0000550000067ab9 */ /* 0x000fe20000000800 */
[----:B------:R-:W1:Y:S02]  /*0f50*/  LDC R18, c[0x0][0x618] ;  /* 0x00018600ff127b82 */ /* 0x000e640000000800 */
[----:B------:R-:W-:-:S02]  /*0f60*/  IMAD.X R19, RZ, RZ, ~R5, P0 ;  /* 0x000000ffff137224 */ /* 0x000fc400000e0e05 */
[----:B------:R-:W2:Y:S01]  /*0f70*/  F2I.U32.TRUNC.NTZ R6, R6 ;  /* 0x0000000600067305 */ /* 0x000ea2000020f000 */
[----:B------:R-:W-:-:S03]  /*0f80*/  IMAD.WIDE.U32 R4, R17, R26, R2 ;  /* 0x0000001a11047225 */ /* 0x000fc600078e0002 */
[----:B------:R-:W3:Y:S01]  /*0f90*/  LDC R15, c[0x0][0x144] ;  /* 0x00005100ff0f7b82 */ /* 0x000ee20000000800 */
[----:B------:R-:W-:-:S04]  /*0fa0*/  IMAD R16, R19, R26, RZ ;  /* 0x0000001a13107224 */ /* 0x000fc800078e02ff */
[----:B------:R-:W-:-:S03]  /*0fb0*/  IMAD R17, R17, R27, R16 ;  /* 0x0000001b11117224 */ /* 0x000fc600078e0210 */
[----:B------:R-:W4:Y:S01]  /*0fc0*/  LDC R22, c[0x0][0x608] ;  /* 0x00018200ff167b82 */ /* 0x000f220000000800 */
[----:B------:R-:W-:Y:S01]  /*0fd0*/  IMAD.IADD R17, R5, 0x1, R17 ;  /* 0x0000000105117824 */ /* 0x000fe200078e0211 */
[----:B0-----:R-:W-:Y:S01]  /*0fe0*/  ISETP.NE.U32.AND P0, PT, R28, RZ, PT ;  /* 0x000000ff1c00720c */ /* 0x001fe20003f05070 */
[----:B--2---:R-:W-:-:S03]  /*0ff0*/  IMAD.MOV R5, RZ, RZ, -R6 ;  /* 0x000000ffff057224 */ /* 0x004fc600078e0a06 */
[----:B------:R-:W-:Y:S02]  /*1000*/  ISETP.NE.AND.EX P0, PT, R29, RZ, PT, P0 ;  /* 0x000000ff1d00720c */ /* 0x000fe40003f05300 */
[----:B------:R-:W0:Y:S01]  /*1010*/  LDC R19, c[0x0][0x658] ;  /* 0x00019600ff137b82 */ /* 0x000e220000000800 */
[-CC-:B-1----:R-:W-:Y:S02]  /*1020*/  SHF.R.U64 R26, R4, R18.reuse, R17.reuse ;  /* 0x00000012041a7219 */ /* 0x182fe40000001211 */
[----:B------:R-:W-:Y:S02]  /*1030*/  I2FP.F32.U32 R4, R21 ;  /* 0x0000001500047245 */ /* 0x000fe40000201000 */
[----:B------:R-:W-:Y:S01]  /*1040*/  SHF.R.U32.HI R17, RZ, R18, R17 ;  /* 0x00000012ff117219 */ /* 0x000fe20000011611 */
[----:B------:R-:W-:Y:S02]  /*1050*/  IMAD.MOV.U32 R18, RZ, RZ, 0x1 ;  /* 0x00000001ff127424 */ /* 0x000fe400078e00ff */
[----:B------:R-:W1:Y:S01]  /*1060*/  LDC R24, c[0x0][0x148] ;  /* 0x00005200ff187b82 */ /* 0x000e620000000800 */
[----:B---3--:R-:W-:-:S02]  /*1070*/  IMAD R6, R15, R5, R14 ;  /* 0x000000050f067224 */ /* 0x008fc400078e020e */
[----:B------:R-:W-:Y:S01]  /*1080*/  FMUL R5, R4, UR6 ;  /* 0x0000000604057c20 */ /* 0x000fe20008400000 */
[----:B------:R-:W-:-:S04]  /*1090*/  IMAD.MOV.U32 R4, RZ, RZ, -0x1 ;  /* 0xffffffffff047424 */ /* 0x000fc800078e00ff */
[----:B------:R-:W2:Y:S01]  /*10a0*/  LDC R25, c[0x0][0x600] ;  /* 0x00018000ff197b82 */ /* 0x000ea20000000800 */
[-CC-:B----4-:R-:W-:Y:S02]  /*10b0*/  SHF.R.U64 R34, R26, R22.reuse, R17.reuse ;  /* 0x000000161a227219 */ /* 0x190fe40000001211 */
[----:B------:R-:W-:Y:S02]  /*10c0*/  SHF.R.U32.HI R14, RZ, R22, R17 ;  /* 0x00000016ff0e7219 */ /* 0x000fe40000011611 */
[----:B------:R3:W4:Y:S03]  /*10d0*/  F2I.U32.TRUNC.NTZ R22, R5 ;  /* 0x0000000500167305 */ /* 0x000726000020f000 */
[----:B------:R-:W1:Y:S01]  /*10e0*/  LDC R27, c[0x0][0x648] ;  /* 0x00019200ff1b7b82 */ /* 0x000e620000000800 */
[-C--:B0-----:R-:W-:Y:S02]  /*10f0*/  SHF.R.U64 R36, R34, R19.reuse, R14 ;  /* 0x0000001322247219 */ /* 0x081fe4000000120e */
[----:B------:R-:W-:-:S02]  /*1100*/  SHF.L.U32 R4, R4, R19, RZ ;  /* 0x0000001304047219 */ /* 0x000fc400000006ff */
[-C--:B------:R-:W-:Y:S02]  /*1110*/  SHF.R.U32.HI R14, RZ, R19.reuse, R14 ;  /* 0x00000013ff0e7219 */ /* 0x080fe4000001160e */
[----:B------:R-:W-:Y:S01]  /*1120*/  SHF.L.U32 R18, R18, R19, RZ ;  /* 0x0000001312127219 */ /* 0x000fe200000006ff */
[----:B------:R-:W0:Y:S01]  /*1130*/  LDC R31, c[0x0][0x638] ;  /* 0x00018e00ff1f7b82 */ /* 0x000e220000000800 */
[----:B------:R-:W-:Y:S01]  /*1140*/  LOP3.LUT R19, RZ, R4, RZ, 0x33, !PT ;  /* 0x00000004ff137212 */ /* 0x000fe200078e33ff */
[----:B------:R-:W-:Y:S02]  /*1150*/  IMAD.MOV.U32 R4, RZ, RZ, R36 ;  /* 0x000000ffff047224 */ /* 0x000fe400078e0024 */
[----:B---3--:R-:W-:-:S04]  /*1160*/  IMAD.MOV.U32 R5, RZ, RZ, R14 ;  /* 0x000000ffff057224 */ /* 0x008fc800078e000e */
[----:B------:R-:W3:Y:S01]  /*1170*/  LDC R30, c[0x0][0x610] ;  /* 0x00018400ff1e7b82 */ /* 0x000ee20000000800 */
[----:B----4-:R-:W-:Y:S05]  /*1180*/  @!P0 BRA `(.L_x_13) ;  /* 0x0000000000288947 */ /* 0x010fea0003800000 */
[----:B------:R-:W4:Y:S02]  /*1190*/  LDC R17, c[0x0][0x64c] ;  /* 0x00019300ff117b82 */ /* 0x000f240000000800 */
[----:B----4-:R-:W-:-:S05]  /*11a0*/  IADD3 R17, P0, R36, R17, RZ ;  /* 0x0000001124117210 */ /* 0x010fca0007f1e0ff */
        /* <DEDUP_REMOVED lines=8> */
.L_x_13:
[----:B-1----:R-:W-:Y:S01]  /*1230*/  SHF.R.U64 R4, R4, R27, R5 ;  /* 0x0000001b04047219 */ /* 0x002fe20000001205 */
[----:B--2---:R-:W-:Y:S01]  /*1240*/  VIADD R5, R25, 0xffffffff ;  /* 0xffffffff19057836 */ /* 0x004fe20000000000 */
[----:B------:R-:W-:Y:S01]  /*1250*/  LOP3.LUT R19, R34, R19, RZ, 0xc0, !PT ;  /* 0x0000001322137212 */ /* 0x000fe200078ec0ff */
[----:B------:R-:W-:Y:S02]  /*1260*/  IMAD.MOV R22, RZ, RZ, -R22 ;  /* 0x000000ffff167224 */ /* 0x000fe400078e0a16 */
[----:B------:R-:W-:Y:S01]  /*1270*/  IMAD.MOV R14, RZ, RZ, -R4 ;  /* 0x000000ffff0e7224 */ /* 0x000fe200078e0a04 */
[----:B------:R-:W-:Y:S01]  /*1280*/  LOP3.LUT R5, R26, R5, RZ, 0xc0, !PT ;  /* 0x000000051a057212 */ /* 0x000fe200078ec0ff */
[----:B------:R-:W-:Y:S02]  /*1290*/  IMAD R19, R18, R4, R19 ;  /* 0x0000000412137224 */ /* 0x000fe400078e0213 */
[----:B------:R-:W-:Y:S02]  /*12a0*/  @P2 IMAD R6, R24, R22, R21 ;  /* 0x0000001618062224 */ /* 0x000fe400078e0215 */
[----:B0-----:R-:W-:-:S02]  /*12b0*/  IMAD R4, R14, R31, R36 ;  /* 0x0000001f0e047224 */ /* 0x001fc400078e0224 */
[----:B---3--:R-:W-:Y:S02]  /*12c0*/  IMAD R6, R19, R30, R6 ;  /* 0x0000001e13067224 */ /* 0x008fe400078e0206 */
[----:B------:R-:W-:Y:S02]  /*12d0*/  IMAD R15, R4, R25, R5 ;  /* 0x00000019040f7224 */ /* 0x000fe400078e0205 */
[----:B------:R-:W-:Y:S02]  /*12e0*/  IMAD.MOV.U32 R16, RZ, RZ, 0x1 ;  /* 0x00000001ff107424 */ /* 0x000fe400078e00ff */
[----:B------:R-:W-:Y:S01]  /*12f0*/  IMAD.MOV.U32 R4, RZ, RZ, R32 ;  /* 0x000000ffff047224 */ /* 0x000fe200078e0020 */
[----:B------:R-:W-:Y:S02]  /*1300*/  SEL R5, R15, R6, !P2 ;  /* 0x000000060f057207 */ /* 0x000fe40005000000 */
[----:B------:R-:W-:-:S07]  /*1310*/  SEL R6, R6, R15, !P2 ;  /* 0x0000000f06067207 */ /* 0x000fce0005000000 */
.L_x_11:
[----:B------:R-:W-:Y:S05]  /*1320*/  @!P3 BRA `(.L_x_14) ;  /* 0x0000006c0058b947 */ /* 0x000fea0003800000 */
[----:B------:R-:W-:-:S13]  /*1330*/  ISETP.GT.U32.AND P0, PT, R33, 0x1, PT ;  /* 0x000000012100780c */ /* 0x000fda0003f04070 */
[----:B------:R-:W-:Y:S05]  /*1340*/  @P0 EXIT ;  /* 0x000000000000094d */ /* 0x000fea0003800000 */
.L_x_15:
[----:B------:R-:W-:-:S08]  /*1350*/  NOP ;  /* 0x0000000000007918 */ /* 0x000fd00000000000 */
[----:B------:R-:W0:Y:S02]  /*1360*/  USETMAXREG.TRY_ALLOC.CTAPOOL UP0, 0xe8 ;  /* 0x000000e8000079c8 */ /* 0x000e240008000600 */
[----:B0-----:R-:W-:-:S13]  /*1370*/  PLOP3.LUT P0, PT, PT, PT, UP0, 0x80, 0x0 ;  /* 0x000000000000781c */ /* 0x001fda0003f0f008 */
[----:B------:R-:W-:Y:S05]  /*1380*/  @!P0 BRA `(.L_x_15) ;  /* 0xfffffffc00f08947 */ /* 0x000fea000383ffff */
[----:B------:R-:W-:-:S13]  /*1390*/  LOP3.LUT P0, RZ, R16, 0xff, RZ, 0xc0, !PT ;  /* 0x000000ff10ff7812 */ /* 0x000fda000780c0ff */
[----:B------:R-:W-:Y:S05]  /*13a0*/  @!P0 EXIT ;  /* 0x000000000000894d */ /* 0x000fea0003800000 */
[----:B------:R-:W0:Y:S01]  /*13b0*/  S2UR UR6, SR_CgaCtaId ;  /* 0x00000000000679c3 */ /* 0x000e220000008800 */
[----:B------:R-:W-:Y:S01]  /*13c0*/  SHF.R.S32.HI R14, RZ, 0x1f, R11 ;  /* 0x0000001fff0e7819 */ /* 0x000fe2000001140b */
[----:B------:R-:W-:Y:S01]  /*13d0*/  UIADD3 UR7, UR15, -0x1, URZ ;  /* 0xffffffff0f077890 */ /* 0x000fe2000fffe03f */
[----:B------:R-:W-:Y:S01]  /*13e0*/  LOP3.LUT R146, R7, 0x1, RZ, 0xfc, !PT ;  /* 0x0000000107927812 */ /* 0x000fe200078efcff */
[----:B------:R-:W-:Y:S01]  /*13f0*/  UMOV UR12, 0x400 ;  /* 0x00000400000c7882 */ /* 0x000fe20000000000 */
[CC--:B------:R-:W-:Y:S01]  /*1400*/  LEA.HI R13, R14.reuse, R11.reuse, RZ, 0x2 ;  /* 0x0000000b0e0d7211 */ /* 0x0c0fe200078f10ff */
[----:B------:R-:W-:Y:S01]  /*1410*/  UISETP.LT.AND UP0, UPT, UR13, 0x1, UPT ;  /* 0x000000010d00788c */ /* 0x000fe2000bf01270 */
[----:B------:R-:W-:Y:S01]  /*1420*/  LEA.HI R17, R14, R11, RZ, 0x5 ;  /* 0x0000000b0e117211 */ /* 0x000fe200078f28ff */
[----:B------:R-:W-:Y:S01]  /*1430*/  USHF.L.U32 UR21, UR13, 0x1, URZ ;  /* 0x000000010d157899 */ /* 0x000fe2000800063f */
[--C-:B------:R-:W-:Y:S01]  /*1440*/  SHF.R.S32.HI R15, RZ, 0x2, R13.reuse ;  /* 0x00000002ff0f7819 */ /* 0x100fe2000001140d */
[----:B------:R-:W-:Y:S01]  /*1450*/  USEL UR14, UR13, 0x1, UP0 ;  /* 0x000000010d0e7887 */ /* 0x000fe20008000000 */
[----:B------:R-:W-:Y:S01]  /*1460*/  SHF.R.S32.HI R16, RZ, 0x1f, R13 ;  /* 0x0000001fff107819 */ /* 0x000fe2000001140d */
[----:B------:R-:W-:Y:S01]  /*1470*/  UISETP.NE.AND UP0, UPT, UR7, URZ, UPT ;  /* 0x0000003f0700728c */ /* 0x000fe2000bf05270 */
[----:B------:R-:W-:Y:S01]  /*1480*/  SHF.R.S32.HI R17, RZ, 0x5, R17 ;  /* 0x00000005ff117819 */ /* 0x000fe20000011411 */
[----:B------:R-:W-:Y:S01]  /*1490*/  UIADD3 UR14, -UR14, UR13, URZ ;  /* 0x0000000d0e0e7290 */ /* 0x000fe2000fffe13f */
[----:B------:R-:W-:-:S04]  /*14a0*/  LEA.HI R16, R16, R15, RZ, 0x3 ;  /* 0x0000000f10107211 */ /* 0x000fc800078f18ff */
[----:B------:R-:W-:Y:S01]  /*14b0*/  LOP3.LUT R16, R16, 0xfffffff8, RZ, 0xc0, !PT ;  /* 0xfffffff810107812 */ /* 0x000fe200078ec0ff */
[----:B0-----:R-:W-:-:S04]  /*14c0*/  ULEA UR12, UR6, UR12, 0x18 ;  /* 0x0000000c060c7291 */ /* 0x001fc8000f8ec03f */
[----:B------:R-:W-:Y:S01]  /*14d0*/  IMAD.IADD R14, R15, 0x1, -R16 ;  /* 0x000000010f0e7824 */ /* 0x000fe200078e0a10 */
[----:B------:R-:W-:Y:S01]  /*14e0*/  USHF.L.U32 UR6, UR7, 0x3, URZ ;  /* 0x0000000307067899 */ /* 0x000fe2000800063f */
[----:B------:R-:W-:Y:S01]  /*14f0*/  LOP3.LUT R16, R13, 0xfffffffc, RZ, 0xc0, !PT ;  /* 0xfffffffc0d107812 */ /* 0x000fe200078ec0ff */
[----:B------:R-:W-:Y:S01]  /*1500*/  USEL UR7, URZ, 0x1, UP0 ;  /* 0x000000013f077887 */ /* 0x000fe20008000000 */
[--C-:B------:R-:W-:Y:S01]  /*1510*/  IMAD R13, R17, -0x10, -R14.reuse ;  /* 0xfffffff0110d7824 */ /* 0x100fe200078e0a0e */
[----:B------:R-:W-:Y:S01]  /*1520*/  ULOP3.LUT UR6, UR6, 0x8, URZ, 0xc0, !UPT ;  /* 0x0000000806067892 */ /* 0x000fe2000f8ec03f */
[----:B------:R-:W-:Y:S01]  /*1530*/  SHF.R.S32.HI R15, RZ, 0x1f, R14 ;  /* 0x0000001fff0f7819 */ /* 0x000fe2000001140e */
[----:B------:R-:W-:Y:S01]  /*1540*/  UIADD3 UR22, UR12, 0x130, URZ ;  /* 0x000001300c167890 */ /* 0x000fe2000fffe03f */
[----:B------:R-:W-:Y:S01]  /*1550*/  IMAD.IADD R11, R11, 0x1, -R16 ;  /* 0x000000010b0b7824 */ /* 0x000fe200078e0a10 */
[----:B------:R-:W-:Y:S01]  /*1560*/  ULOP3.LUT UR23, UR6, 0x8, URZ, 0x3c, !UPT ;  /* 0x0000000806177892 */ /* 0x000fe2000f8e3c3f */
[----:B------:R-:W-:Y:S01]  /*1570*/  IMAD.U32 R148, RZ, RZ, UR7 ;  /* 0x00000007ff947e24 */ /* 0x000fe2000f8e00ff */
[----:B------:R-:W-:Y:S01]  /*1580*/  ULOP3.LUT UR16, UR6, 0x18, URZ, 0x3c, !UPT ;  /* 0x0000001806107892 */ /* 0x000fe2000f8e3c3f */
[----:B------:R-:W-:Y:S01]  /*1590*/  IMAD.WIDE R14, R17, 0x10, R14 ;  /* 0x00000010110e7825 */ /* 0x000fe200078e020e */
[----:B------:R-:W-:Y:S01]  /*15a0*/  ULEA UR15, UR15, UR22, 0x3 ;  /* 0x000000160f0f7291 */ /* 0x000fe2000f8e183f */
[----:B------:R-:W-:-:S02]  /*15b0*/  ULDC UR6, c[0x0][0x284] ;  /* 0x0000a10000067ab9 */ /* 0x000fc40000000800 */
[----:B------:R-:W-:-:S09]  /*15c0*/  VIADD R13, R13, UR6 ;  /* 0x000000060d0d7c36 */ /* 0x000fd20008000000 */
.L_x_170:
[----:B------:R-:W-:Y:S01]  /*15d0*/  SHF.L.U32 R16, R148, 0x1f, RZ ;  /* 0x0000001f94107819 */ /* 0x000fe200000006ff */
[----:B------:R-:W0:Y:S01]  /*15e0*/  LDC R17, c[0x0][0x28c] ;  /* 0x0000a300ff117b82 */ /* 0x000e220000000800 */
[----:B------:R-:W-:Y:S01]  /*15f0*/  UMOV UR6, URZ ;  /* 0x0000003f00067c82 */ /* 0x000fe20008000000 */
[----:B------:R-:W-:Y:S01]  /*1600*/  UMOV UR17, UR5 ;  /* 0x0000000500117c82 */ /* 0x000fe20008000000 */
[----:B-1----:R-:W1:Y:S01]  /*1610*/  SYNCS.PHASECHK.TRANS64.TRYWAIT P0, [UR15+-0x8], R16 ;  /* 0xfffff810ff0075a7 */ /* 0x002e62000800014f */
[----:B0-----:R-:W-:Y:S01]  /*1620*/  ISETP.GE.AND P1, PT, R17, 0x1, PT ;  /* 0x000000011100780c */ /* 0x001fe20003f26270 */
[----:B-1-34-:R-:W-:-:S12]  /*1630*/  @!P0 BRA `(.L_x_16) ;  /* 0x0000008000708947 */ /* 0x01afd80003800000 */
.L_x_206:
[----:B------:R-:W-:Y:S01]  /*1640*/  UMOV UR7, URZ ;  /* 0x0000003f00077c82 */ /* 0x000fe20008000000 */
[----:B------:R-:W-:Y:S01]  /*1650*/  UMOV UR8, URZ ;  /* 0x0000003f00087c82 */ /* 0x000fe20008000000 */
[----:B------:R-:W-:Y:S02]  /*1660*/  CS2R R22, SRZ ;  /* 0x0000000000167805 */ /* 0x000fe4000001ff00 */
[----:B------:R-:W-:Y:S02]  /*1670*/  CS2R R20, SRZ ;  /* 0x0000000000147805 */ /* 0x000fe4000001ff00 */
[----:B------:R-:W-:Y:S02]  /*1680*/  CS2R R88, SRZ ;  /* 0x0000000000587805 */ /* 0x000fe4000001ff00 */
[----:B------:R-:W-:Y:S02]  /*1690*/  CS2R R90, SRZ ;  /* 0x00000000005a7805 */ /* 0x000fe4000001ff00 */
[----:B------:R-:W-:-:S02]  /*16a0*/  CS2R R92, SRZ ;  /* 0x00000000005c7805 */ /* 0x000fc4000001ff00 */
[----:B------:R-:W-:Y:S02]  /*16b0*/  CS2R R94, SRZ ;  /* 0x00000000005e7805 */ /* 0x000fe4000001ff00 */
        /* <DEDUP_REMOVED lines=24> */
[----:B------:R-:W-:Y:S01]  /*1840*/  CS2R R144, SRZ ;  /* 0x0000000000907805 */ /* 0x000fe2000001ff00 */
[----:B------:R-:W-:Y:S01]  /*1850*/  IMAD.MOV.U32 R147, RZ, RZ, RZ ;  /* 0x000000ffff937224 */ /* 0x000fe200078e00ff */
[----:B------:R-:W-:Y:S01]  /*1860*/  CS2R R24, SRZ ;  /* 0x0000000000187805 */ /* 0x000fe2000001ff00 */
[----:B------:R-:W-:Y:S01]  /*1870*/  IMAD.MOV.U32 R149, RZ, RZ, RZ ;  /* 0x000000ffff957224 */ /* 0x000fe200078e00ff */
[----:B------:R-:W-:Y:S01]  /*1880*/  CS2R R26, SRZ ;  /* 0x00000000001a7805 */ /* 0x000fe2000001ff00 */
[----:B------:R-:W-:Y:S01]  /*1890*/  IMAD.U32 R19, RZ, RZ, UR4 ;  /* 0x00000004ff137e24 */ /* 0x000fe2000f8e00ff */
        /* <DEDUP_REMOVED lines=29> */
[----:B------:R-:W-:Y:S01]  /*1a70*/  CS2R R86, SRZ ;  /* 0x0000000000567805 */ /* 0x000fe2000001ff00 */
[----:B------:R-:W-:Y:S06]  /*1a80*/  @!P1 BRA `(.L_x_17) ;  /* 0x00000008003c9947 */ /* 0x000fec0003800000 */
[----:B------:R-:W-:-:S13]  /*1a90*/  ISETP.NE.AND P1, PT, R146, 0x3, PT ;  /* 0x000000039200780c */ /* 0x000fda0003f25270 */
[----:B------:R-:W-:Y:S05]  /*1aa0*/  @!P1 BRA `(.L_x_18) ;  /* 0x0000000000049947 */ /* 0x000fea0003800000 */
[----:B------:R-:W-:Y:S01]  /*1ab0*/  BPT.TRAP 0x1 ;  /* 0x000000040000795c */ /* 0x000fe20000300000 */
.L_x_18:
[----:B------:R-:W-:Y:S01]  /*1ac0*/  ULEA UR6, UR5, UR12, 0x3 ;  /* 0x0000000c05067291 */ /* 0x000fe2000f8e183f */
[----:B0-----:R-:W-:-:S05]  /*1ad0*/  IMAD.U32 R16, RZ, RZ, UR4 ;  /* 0x00000004ff107e24 */ /* 0x001fca000f8e00ff */
[----:B------:R-:W-:-:S04]  /*1ae0*/  SHF.L.U32 R16, R16, 0x1f, RZ ;  /* 0x0000001f10107819 */ /* 0x000fc800000006ff */
[----:B------:R0:W1:Y:S01]  /*1af0*/  SYNCS.PHASECHK.TRANS64.TRYWAIT P0, [UR6], R16 ;  /* 0x00000010ff0075a7 */ /* 0x0000620008000146 */
[----:B------:R-:W-:Y:S05]  /*1b00*/  @!P1 BRA `(.L_x_19) ;  /* 0x0000000000049947 */ /* 0x000fea0003800000 */
[----:B------:R-:W-:Y:S01]  /*1b10*/  BPT.TRAP 0x1 ;  /* 0x000000040000795c */ /* 0x000fe20000300000 */
.L_x_19:
[----:B-1----:R-:W-:Y:S05]  /*1b20*/  @P0 BRA `(.L_x_20) ;  /* 0x0000000000080947 */ /* 0x002fea0003800000 */
[----:B------:R-:W1:Y:S02]  /*1b30*/  SYNCS.PHASECHK.TRANS64.TRYWAIT P0, [UR6], R16 ;  /* 0x00000010ff0075a7 */ /* 0x000e640008000146 */
[----:B-1----:R-:W-:Y:S05]  /*1b40*/  @!P0 BRA `(.L_x_21) ;  /* 0x0000007c00448947 */ /* 0x002fea0003800000 */
.L_x_20:
[----:B------:R-:W-:Y:S01]  /*1b50*/  UIADD3 UR6, UR12, 0x200, URZ ;  /* 0x000002000c067890 */ /* 0x000fe2000fffe03f */
[----:B------:R-:W-:Y:S01]  /*1b60*/  WARPGROUP.ARRIVE ;  /* 0x00000000000079c5 */ /* 0x000fe20000000000 */
[----:B------:R-:W-:Y:S01]  /*1b70*/  UIADD3 UR7, UR12, 0x12200, URZ ;  /* 0x000122000c077890 */ /* 0x000fe2000fffe03f */
[----:B------:R-:W-:Y:S01]  /*1b80*/  CS2R R22, SRZ ;  /* 0x0000000000167805 */ /* 0x000fe2000001ff00 */
[----:B------:R-:W-:Y:S01]  /*1b90*/  USHF.R.U32.HI UR6, URZ, 0x4, UR6 ;  /* 0x000000043f067899 */ /* 0x000fe20008011606 */
[----:B------:R-:W-:Y:S01]  /*1ba0*/  CS2R R20, SRZ ;  /* 0x0000000000147805 */ /* 0x000fe2000001ff00 */
[----:B------:R-:W-:Y:S01]  /*1bb0*/  USHF.R.U32.HI UR7, URZ, 0x4, UR7 ;  /* 0x000000043f077899 */ /* 0x000fe20008011607 */
[----:B------:R-:W-:Y:S01]  /*1bc0*/  CS2R R88, SRZ ;  /* 0x0000000000587805 */ /* 0x000fe2000001ff00 */
[----:B------:R-:W-:Y:S01]  /*1bd0*/  ULOP3.LUT UR6, UR6, 0x3fff, URZ, 0xc0, !UPT ;  /* 0x00003fff06067892 */ /* 0x000fe2000f8ec03f */
[----:B------:R-:W-:Y:S01]  /*1be0*/  CS2R R90, SRZ ;  /* 0x00000000005a7805 */ /* 0x000fe2000001ff00 */
[----:B------:R-:W-:Y:S01]  /*1bf0*/  ULOP3.LUT UR7, UR7, 0x3fff, URZ, 0xc0, !UPT ;  /* 0x00003fff07077892 */ /* 0x000fe2000f8ec03f */
[----:B------:R-:W-:Y:S01]  /*1c00*/  CS2R R92, SRZ ;  /* 0x00000000005c7805 */ /* 0x000fe2000001ff00 */
[----:B------:R-:W-:Y:S01]  /*1c10*/  ULOP3.LUT UR6, UR6, 0x10000, URZ, 0xfc, !UPT ;  /* 0x0001000006067892 */ /* 0x000fe2000f8efc3f */
[----:B------:R-:W-:Y:S01]  /*1c20*/  CS2R R94, SRZ ;  /* 0x00000000005e7805 */ /* 0x000fe2000001ff00 */
[----:B------:R-:W-:Y:S01]  /*1c30*/  ULOP3.LUT UR7, UR7, 0x10000, URZ, 0xfc, !UPT ;  /* 0x0001000007077892 */ /* 0x000fe2000f8efc3f */
[----:B------:R-:W-:Y:S01]  /*1c40*/  CS2R R96, SRZ ;  /* 0x0000000000607805 */ /* 0x000fe2000001ff00 */
[----:B------:R-:W-:Y:S01]  /*1c50*/  ULEA UR8, UR5, UR6, 0x8 ;  /* 0x0000000605087291 */ /* 0x000fe2000f8e403f */
[----:B------:R-:W-:Y:S01]  /*1c60*/  CS2R R98, SRZ ;  /* 0x0000000000627805 */ /* 0x000fe2000001ff00 */
[----:B------:R-:W-:Y:S01]  /*1c70*/  ULEA UR10, UR5, UR7, 0x9 ;  /* 0x00000007050a7291 */ /* 0x000fe2000f8e483f */
[----:B------:R-:W-:Y:S01]  /*1c80*/  CS2R R100, SRZ ;  /* 0x0000000000647805 */ /* 0x000fe2000001ff00 */
[----:B------:R-:W-:Y:S01]  /*1c90*/  UMOV UR9, 0x80000020 ;  /* 0x8000002000097882 */ /* 0x000fe20000000000 */
[----:B------:R-:W-:Y:S01]  /*1ca0*/  UMOV UR11, 0x80000020 ;  /* 0x80000020000b7882 */ /* 0x000fe20000000000 */
[----:B------:R-:W-:Y:S01]  /*1cb0*/  ULDC UR7, c[0x0][0x50c] ;  /* 0x0001430000077ab9 */ /* 0x000fe20000000800 */
[----:B------:R-:W-:Y:S01]  /*1cc0*/  UMOV UR6, 0x2 ;  /* 0x0000000200067882 */ /* 0x000fe20000000000 */
[----:B------:R-:W-:Y:S01]  /*1cd0*/  UISETP.NE.AND UP0, UPT, UR7, 0x2, UPT ;  /* 0x000000020700788c */ /* 0x000fe2000bf05270 */
[----:B------:R-:W-:-:S02]  /*1ce0*/  CS2R R102, SRZ ;  /* 0x0000000000667805 */ /* 0x000fc4000001ff00 */
[----:B------:R-:W-:Y:S01]  /*1cf0*/  CS2R R104, SRZ ;  /* 0x0000000000687805 */ /* 0x000fe2000001ff00 */
[----:B------:R-:W-:Y:S01]  /*1d00*/  QGMMA.64x128x32.F32.E5M2.E5M2 R24, gdesc[UR8], RZ, !UPT ;  /* 0x01e00000081879f3 */ /* 0x000fe2000c7038ff */
[----:B------:R-:W-:Y:S01]  /*1d10*/  USEL UR7, URZ, 0x1, UP0 ;  /* 0x000000013f077887 */ /* 0x000fe20008000000 */
[----:B------:R-:W-:Y:S01]  /*1d20*/  CS2R R106, SRZ ;  /* 0x00000000006a7805 */ /* 0x000fe2000001ff00 */
[----:B------:R-:W-:Y:S01]  /*1d30*/  UIADD3 UR8, UR8, 0x2, URZ ;  /* 0x0000000208087890 */ /* 0x000fe2000fffe03f */
[----:B------:R-:W-:Y:S01]  /*1d40*/  CS2R R108, SRZ ;  /* 0x00000000006c7805 */ /* 0x000fe2000001ff00 */
[----:B------:R-:W-:Y:S01]  /*1d50*/  UIADD3 UR10, UR10, 0x2, URZ ;  /* 0x000000020a0a7890 */ /* 0x000fe2000fffe03f */
[----:B------:R-:W-:Y:S02]  /*1d60*/  CS2R R110, SRZ ;  /* 0x00000000006e7805 */ /* 0x000fe4000001ff00 */
[----:B------:R-:W-:Y:S01]  /*1d70*/  ISETP.NE.AND P0, PT, RZ, UR7, PT ;  /* 0x00000007ff007c0c */ /* 0x000fe2000bf05270 */
[----:B------:R-:W-:Y:S01]  /*1d80*/  UMOV UR9, 0x80000020 ;  /* 0x8000002000097882 */ /* 0x000fe20000000000 */
[----:B------:R-:W-:Y:S01]  /*1d90*/  UMOV UR11, 0x80000020 ;  /* 0x80000020000b7882 */ /* 0x000fe20000000000 */
        /* <DEDUP_REMOVED lines=17> */
[----:B------:R-:W-:Y:S02]  /*1eb0*/  IMAD.MOV.U32 R147, RZ, RZ, RZ ;  /* 0x000000ffff937224 */ /* 0x000fe400078e00ff */
[----:B------:R-:W-:Y:S01]  /*1ec0*/  IMAD.MOV.U32 R149, RZ, RZ, RZ ;  /* 0x000000ffff957224 */ /* 0x000fe200078e00ff */
[----:B------:R-:W-:Y:S01]  /*1ed0*/  QGMMA.64x128x32.F32.E5M2.E5M2 R24, gdesc[UR8], R24, gsb0 ;  /* 0x01e00000081879f3 */ /* 0x000fe20008003818 */
[----:B------:R-:W-:Y:S05]  /*1ee0*/  @!P0 BRA `(.L_x_22) ;  /* 0x0000000400088947 */ /* 0x000fea0003800000 */
[----:B------:R-:W-:Y:S02]  /*1ef0*/  WARPGROUP.DEPBAR.LE gsb0, 0x0 ;  /* 0x00008000000079c5 */ /* 0x000fe40000010000 */
[----:B------:R-:W-:-:S01]  /*1f00*/  FADD R149, RZ, R24 ;  /* 0x00000018ff957221 */ /* 0x000fc20000000000 */
[----:B------:R-:W-:Y:S01]  /*1f10*/  FADD R144, RZ, R25 ;  /* 0x00000019ff907221 */ /* 0x000fe20000000000 */
        /* <DEDUP_REMOVED lines=62> */
[----:B------:R-:W-:-:S06]  /*2300*/  UMOV UR6, URZ ;  /* 0x0000003f00067c82 */ /* 0x000fcc0008000000 */
.L_x_22:
[----:B------:R-:W-:-:S04]  /*2310*/  UIADD3 UR17, UR5, 0x1, URZ ;  /* 0x0000000105117890 */ /* 0x000fc8000fffe03f */
[----:B------:R-:W-:-:S04]  /*2320*/  UISETP.NE.AND UP0, UPT, UR17, 0x12, UPT ;  /* 0x000000121100788c */ /* 0x000fc8000bf05270 */
[----:B------:R-:W-:Y:S02]  /*2330*/  USEL UR8, URZ, 0x1, UP0 ;  /* 0x000000013f087887 */ /* 0x000fe40008000000 */
[----:B------:R-:W-:Y:S02]  /*2340*/  USEL UR17, UR17, URZ, UP0 ;  /* 0x0000003f11117287 */ /* 0x000fe40008000000 */
[----:B------:R-:W-:-:S06]  /*2350*/  ULOP3.LUT UR8, UR4, UR8, URZ, 0x3c, !UPT ;  /* 0x0000000804087292 */ /* 0x000fcc000f8e3c3f */
[----:B------:R-:W-:Y:S01]  /*2360*/  IMAD.U32 R19, RZ, RZ, UR8 ;  /* 0x00000008ff137e24 */ /* 0x000fe2000f8e00ff */
[----:B------:R-:W-:-:S06]  /*2370*/  UMOV UR8, 0x1 ;  /* 0x0000000100087882 */ /* 0x000fcc0000000000 */
.L_x_17:
[----:B------:R-:W-:-:S06]  /*2380*/  UISETP.GE.AND UP0, UPT, UR14, 0x1, UPT ;  /* 0x000000010e00788c */ /* 0x000fcc000bf06270 */
[----:B------:R-:W-:-:S13]  /*2390*/  PLOP3.LUT P0, PT, PT, PT, UP0, 0x80, 0x0 ;  /* 0x000000000000781c */ /* 0x000fda0003f0f008 */
[----:B------:R-:W-:Y:S05]  /*23a0*/  @!P0 BRA `(.L_x_23) ;  /* 0x0000000800048947 */ /* 0x000fea0003800000 */
[----:B01----:R-:W-:Y:S01]  /*23b0*/  IMAD.U32 R16, RZ, RZ, UR14 ;  /* 0x0000000eff107e24 */ /* 0x003fe2000f8e00ff */
[----:B------:R-:W-:Y:S01]  /*23c0*/  UMOV UR20, UR5 ;  /* 0x0000000500147c82 */ /* 0x000fe20008000000 */
[----:B------:R-:W-:-:S05]  /*23d0*/  ULDC UR24, c[0x0][0x50c] ;  /* 0x0001430000187ab9 */ /* 0x000fca0000000800 */
.L_x_31:
[----:B------:R-:W-:-:S13]  /*23e0*/  ISETP.NE.AND P1, PT, R146, 0x3, PT ;  /* 0x000000039200780c */ /* 0x000fda0003f25270 */
[----:B01----:R-:W-:Y:S05]  /*23f0*/  @!P1 BRA `(.L_x_24) ;  /* 0x0000000000049947 */ /* 0x003fea0003800000 */
[----:B------:R-:W-:Y:S01]  /*2400*/  BPT.TRAP 0x1 ;  /* 0x000000040000795c */ /* 0x000fe20000300000 */
.L_x_24:
[----:B------:R-:W-:Y:S01]  /*2410*/  ULEA UR9, UR17, UR12, 0x3 ;  /* 0x0000000c11097291 */ /* 0x000fe2000f8e183f */
[----:B------:R-:W-:-:S08]  /*2420*/  SHF.L.U32 R17, R19, 0x1f, RZ ;  /* 0x0000001f13117819 */ /* 0x000fd000000006ff */
[----:B------:R0:W1:Y:S01]  /*2430*/  SYNCS.PHASECHK.TRANS64.TRYWAIT P0, [UR9], R17 ;  /* 0x00000011ff0075a7 */ /* 0x0000620008000149 */
[----:B------:R-:W-:Y:S05]  /*2440*/  @!P1 BRA `(.L_x_25) ;  /* 0x0000000000049947 */ /* 0x000fea0003800000 */
[----:B------:R-:W-:Y:S01]  /*2450*/  BPT.TRAP 0x1 ;  /* 0x000000040000795c */ /* 0x000fe20000300000 */
.L_x_25:
[----:B-1----:R-:W-:Y:S05]  /*2460*/  @P0 BRA `(.L_x_26) ;  /* 0x0000000000080947 */ /* 0x002fea0003800000 */
[----:B------:R-:W1:Y:S02]  /*2470*/  SYNCS.PHASECHK.TRANS64.TRYWAIT P0, [UR9], R17 ;  /* 0x00000011ff0075a7 */ /* 0x000e640008000149 */
[----:B-1----:R-:W-:Y:S05]  /*2480*/  @!P0 BRA `(.L_x_27) ;  /* 0x00000074000c8947 */ /* 0x002fea0003800000 */
.L_x_26:
[----:B------:R-:W-:Y:S01]  /*2490*/  UIADD3 UR9, UR12, 0x200, URZ ;  /* 0x000002000c097890 */ /* 0x000fe2000fffe03f */
[----:B------:R-:W-:Y:S01]  /*24a0*/  WARPGROUP.ARRIVE ;  /* 0x00000000000079c5 */ /* 0x000fe20000000000 */
[----:B------:R-:W-:Y:S02]  /*24b0*/  UIADD3 UR10, UR12, 0x12200, URZ ;  /* 0x000122000c0a7890 */ /* 0x000fe4000fffe03f */
[----:B------:R-:W-:Y:S02]  /*24c0*/  UISETP.NE.AND UP0, UPT, UR7, URZ, UPT ;  /* 0x0000003f0700728c */ /* 0x000fe4000bf05270 */
[----:B------:R-:W-:Y:S02]  /*24d0*/  USHF.R.U32.HI UR9, URZ, 0x4, UR9 ;  /* 0x000000043f097899 */ /* 0x000fe40008011609 */
[----:B------:R-:W-:Y:S02]  /*24e0*/  USHF.R.U32.HI UR10, URZ, 0x4, UR10 ;  /* 0x000000043f0a7899 */ /* 0x000fe4000801160a */
[----:B------:R-:W-:-:S02]  /*24f0*/  USEL UR8, UR8, URZ, !UP0 ;  /* 0x0000003f08087287 */ /* 0x000fc4000c000000 */
[----:B------:R-:W-:Y:S02]  /*2500*/  ULOP3.LUT UR9, UR9, 0x3fff, URZ, 0xc0, !UPT ;  /* 0x00003fff09097892 */ /* 0x000fe4000f8ec03f */
[----:B------:R-:W-:Y:S02]  /*2510*/  ULOP3.LUT UR10, UR10, 0x3fff, URZ, 0xc0, !UPT ;  /* 0x00003fff0a0a7892 */ /* 0x000fe4000f8ec03f */
[----:B------:R-:W-:Y:S02]  /*2520*/  UISETP.NE.U32.AND UP0, UPT, UR8, URZ, UPT ;  /* 0x0000003f0800728c */ /* 0x000fe4000bf05070 */
[----:B------:R-:W-:Y:S02]  /*2530*/  ULOP3.LUT UR8, UR9, 0x10000, URZ, 0xfc, !UPT ;  /* 0x0001000009087892 */ /* 0x000fe4000f8efc3f */
[----:B------:R-:W-:Y:S02]  /*2540*/  ULOP3.LUT UR10, UR10, 0x10000, URZ, 0xfc, !UPT ;  /* 0x000100000a0a7892 */ /* 0x000fe4000f8efc3f */
[----:B------:R-:W-:-:S02]  /*2550*/  ULEA UR8, UR17, UR8, 0x8 ;  /* 0x0000000811087291 */ /* 0x000fc4000f8e403f */
[----:B------:R-:W-:Y:S01]  /*2560*/  ULEA UR10, UR17, UR10, 0x9 ;  /* 0x0000000a110a7291 */ /* 0x000fe2000f8e483f */
[----:B------:R-:W-:Y:S01]  /*2570*/  UMOV UR9, 0x80000020 ;  /* 0x8000002000097882 */ /* 0x000fe20000000000 */
[----:B------:R-:W-:Y:S01]  /*2580*/  UMOV UR11, 0x80000020 ;  /* 0x80000020000b7882 */ /* 0x000fe20000000000 */
[----:B------:R-:W-:-:S06]  /*2590*/  UIADD3 UR6, UR6, 0x2, URZ ;  /* 0x0000000206067890 */ /* 0x000fcc000fffe03f */
[----:B------:R-:W-:Y:S01]  /*25a0*/  QGMMA.64x128x32.F32.E5M2.E5M2 R24, gdesc[UR8], R24, UP0 ;  /* 0x01e00000081879f3 */ /* 0x000fe2000bf03818 */
[----:B------:R-:W-:Y:S02]  /*25b0*/  UIADD3 UR8, UR8, 0x2, URZ ;  /* 0x0000000208087890 */ /* 0x000fe4000fffe03f */
[----:B------:R-:W-:Y:S01]  /*25c0*/  UIADD3 UR10, UR10, 0x2, URZ ;  /* 0x000000020a0a7890 */ /* 0x000fe2000fffe03f */
[----:B------:R-:W-:Y:S01]  /*25d0*/  UMOV UR9, 0x80000020 ;  /* 0x8000002000097882 */ /* 0x000fe20000000000 */
[----:B------:R-:W-:Y:S01]  /*25e0*/  UMOV UR11, 0x80000020 ;  /* 0x80000020000b7882 */ /* 0x000fe20000000000 */
[----:B------:R-:W-:-:S04]  /*25f0*/  UISETP.NE.AND UP0, UPT, UR6, UR24, UPT ;  /* 0x000000180600728c */ /* 0x000fc8000bf05270 */
[----:B------:R-:W-:-:S06]  /*2600*/  USEL UR7, URZ, 0x1, UP0 ;  /* 0x000000013f077887 */ /* 0x000fcc0008000000 */
[----:B------:R-:W-:Y:S01]  /*2610*/  ISETP.NE.AND P0, PT, RZ, UR7, PT ;  /* 0x00000007ff007c0c */ /* 0x000fe2000bf05270 */
[----:B------:R-:W-:Y:S03]  /*2620*/  QGMMA.64x128x32.F32.E5M2.E5M2 R24, gdesc[UR8], R24, gsb0 ;  /* 0x01e00000081879f3 */ /* 0x000fe60008003818 */
[----:B------:R-:W-:-:S09]  /*2630*/  WARPGROUP.DEPBAR.LE gsb0, 0x1 ;  /* 0x00008000000079c5 */ /* 0x000fd20000010100 */
[----:B------:R-:W-:Y:S05]  /*2640*/  @!P0 BRA `(.L_x_28) ;  /* 0x0000000400088947 */ /* 0x000fea0003800000 */
[----:B------:R-:W-:Y:S02]  /*2650*/  WARPGROUP.DEPBAR.LE gsb0, 0x0 ;  /* 0x00008000000079c5 */ /* 0x000fe40000010000 */
[----:B------:R-:W-:-:S01]  /*2660*/  FADD R149, R24, R149 ;  /* 0x0000009518957221 */ /* 0x000fc20000000000 */
[----:B------:R-:W-:Y:S01]  /*2670*/  FADD R144, R25, R144 ;  /* 0x0000009019907221 */ /* 0x000fe20000000000 */
        /* <DEDUP_REMOVED lines=62> */
[----:B------:R-:W-:-:S06]  /*2a60*/  UMOV UR6, URZ ;  /* 0x0000003f00067c82 */ /* 0x000fcc0008000000 */
.L_x_28:
[----:B------:R-:W-:Y:S05]  /*2a70*/  @!P1 BRA `(.L_x_29) ;  /* 0x0000000000049947 */ /* 0x000fea0003800000 */
[----:B------:R-:W-:Y:S01]  /*2a80*/  BPT.TRAP 0x1 ;  /* 0x000000040000795c */ /* 0x000fe20000300000 */
.L_x_29:
[----:B------:R-:W-:Y:S01]  /*2a90*/  ULEA UR8, UR20, UR12, 0x3 ;  /* 0x0000000c14087291 */ /* 0x000fe2000f8e183f */
[----:B------:R-:W-:-:S03]  /*2aa0*/  ISETP.GT.U32.AND P0, PT, R7, 0x1, PT ;  /* 0x000000010700780c */ /* 0x000fc60003f04070 */
[----:B------:R-:W-:-:S04]  /*2ab0*/  UIADD3 UR8, UR8, 0x90, URZ ;  /* 0x0000009008087890 */ /* 0x000fc8000fffe03f */
[----:B------:R-:W-:-:S09]  /*2ac0*/  UPRMT UR8, URZ, 0x654, UR8 ;  /* 0x000006543f087896 */ /* 0x000fd20008000008 */
[----:B------:R-:W-:Y:S01]  /*2ad0*/  SYNCS.ARRIVE.TRANS64.RED.A1T0 RZ, [UR8], RZ ;  /* 0x000000ffffff79a7 */ /* 0x000fe20008100408 */
[----:B------:R-:W-:Y:S05]  /*2ae0*/  @P0 BRA `(.L_x_30) ;  /* 0x0000000000040947 */ /* 0x000fea0003800000 */
[----:B------:R-:W-:Y:S01]  /*2af0*/  BPT.TRAP 0x1 ;  /* 0x000000040000795c */ /* 0x000fe20000300000 */
.L_x_30:
[----:B------:R-:W-:Y:S01]  /*2b00*/  UIADD3 UR17, UR17, 0x1, URZ ;  /* 0x0000000111117890 */ /* 0x000fe2000fffe03f */
[C---:B------:R-:W-:Y:S01]  /*2b10*/  ISETP.GT.AND P0, PT, R16.reuse, 0x1, PT ;  /* 0x000000011000780c */ /* 0x040fe20003f04270 */
[----:B------:R-:W-:Y:S01]  /*2b20*/  UIADD3 UR20, UR20, 0x1, URZ ;  /* 0x0000000114147890 */ /* 0x000fe2000fffe03f */
[----:B------:R-:W-:Y:S01]  /*2b30*/  VIADD R16, R16, 0xffffffff ;  /* 0xffffffff10107836 */ /* 0x000fe20000000000 */
[----:B------:R-:W-:Y:S02]  /*2b40*/  UISETP.NE.AND UP0, UPT, UR17, 0x12, UPT ;  /* 0x000000121100788c */ /* 0x000fe4000bf05270 */
[----:B------:R-:W-:Y:S02]  /*2b50*/  UISETP.NE.AND UP1, UPT, UR20, 0x12, UPT ;  /* 0x000000121400788c */ /* 0x000fe4000bf25270 */
[----:B------:R-:W-:Y:S02]  /*2b60*/  USEL UR8, URZ, 0x1, UP0 ;  /* 0x000000013f087887 */ /* 0x000fe40008000000 */
[----:B------:R-:W-:-:S02]  /*2b70*/  USEL UR17, UR17, URZ, UP0 ;  /* 0x0000003f11117287 */ /* 0x000fc40008000000 */
[----:B------:R-:W-:Y:S02]  /*2b80*/  USEL UR20, UR20, URZ, UP1 ;  /* 0x0000003f14147287 */ /* 0x000fe40008800000 */
[----:B------:R-:W-:Y:S01]  /*2b90*/  LOP3.LUT R19, R19, UR8, RZ, 0x3c, !PT ;  /* 0x0000000813137c12 */ /* 0x000fe2000f8e3cff */
[----:B------:R-:W-:Y:S01]  /*2ba0*/  UMOV UR8, 0x1 ;  /* 0x0000000100087882 */ /* 0x000fe20000000000 */
[----:B------:R-:W-:Y:S08]  /*2bb0*/  @P0 BRA `(.L_x_31) ;  /* 0xfffffff800080947 */ /* 0x000ff0000383ffff */
.L_x_23:
[----:B------:R-:W-:Y:S01]  /*2bc0*/  UISETP.NE.AND UP0, UPT, UR6, URZ, UPT ;  /* 0x0000003f0600728c */ /* 0x000fe2000bf05270 */
[----:B01----:R-:W0:Y:S01]  /*2bd0*/  LDC R16, c[0x0][0x28c] ;  /* 0x0000a300ff107b82 */ /* 0x003e220000000800 */
[----:B------:R-:W-:Y:S02]  /*2be0*/  IMAD.U32 R17, RZ, RZ, UR23 ;  /* 0x00000017ff117e24 */ /* 0x000fe4000f8e00ff */
[----:B------:R-:W-:-:S06]  /*2bf0*/  USEL UR6, URZ, 0x1, !UP0 ;  /* 0x000000013f067887 */ /* 0x000fcc000c000000 */
[----:B------:R-:W-:-:S13]  /*2c00*/  ISETP.NE.AND P0, PT, RZ, UR6, PT ;  /* 0x00000006ff007c0c */ /* 0x000fda000bf05270 */
[----:B------:R-:W-:Y:S05]  /*2c10*/  @!P0 BRA `(.L_x_32) ;  /* 0x0000000400048947 */ /* 0x000fea0003800000 */
[----:B------:R-:W-:Y:S02]  /*2c20*/  WARPGROUP.DEPBAR.LE gsb0, 0x0 ;  /* 0x00008000000079c5 */ /* 0x000fe40000010000 */
[----:B------:R-:W-:Y:S01]  /*2c30*/  FADD R149, R24, R149 ;  /* 0x0000009518957221 */ /* 0x000fe20000000000 */
        /* <DEDUP_REMOVED lines=62> */
[----:B------:R-:W-:-:S07]  /*3020*/  FADD R22, R22, R87 ;  /* 0x0000005716167221 */ /* 0x000fce0000000000 */
.L_x_32:
[----:B0-----:R-:W-:Y:S01]  /*3030*/  ISETP.GE.AND P0, PT, R16, 0x1, PT ;  /* 0x000000011000780c */ /* 0x001fe20003f06270 */
[----:B------:R0:W-:Y:S01]  /*3040*/  SYNCS.ARRIVE.TRANS64.A1T0 RZ, [R17+UR22], RZ ;  /* 0x000000ff11ff79a7 */ /* 0x0001e20008100016 */
[----:B------:R-:W-:-:S11]  /*3050*/  WARPGROUP.DEPBAR.LE gsb0, 0x0 ;  /* 0x00008000000079c5 */ /* 0x000fd60000010000 */
[----:B------:R-:W-:Y:S05]  /*3060*/  @!P0 BRA `(.L_x_33) ;  /* 0x0000000000388947 */ /* 0x000fea0003800000 */
[----:B------:R-:W-:-:S13]  /*3070*/  ISETP.NE.AND P0, PT, R146, 0x3, PT ;  /* 0x000000039200780c */ /* 0x000fda0003f05270 */
[----:B------:R-:W-:Y:S05]  /*3080*/  @!P0 BRA `(.L_x_34) ;  /* 0x0000000000048947 */ /* 0x000fea0003800000 */
[----:B------:R-:W-:Y:S01]  /*3090*/  BPT.TRAP 0x1 ;  /* 0x000000040000795c */ /* 0x000fe20000300000 */
.L_x_34:
[----:B------:R-:W-:Y:S01]  /*30a0*/  UIADD3 UR8, UR14, UR5, URZ ;  /* 0x000000050e087290 */ /* 0x000fe2000fffe03f */
[----:B------:R-:W-:-:S03]  /*30b0*/  ISETP.GT.U32.AND P0, PT, R7, 0x1, PT ;  /* 0x000000010700780c */ /* 0x000fc60003f04070 */
[----:B------:R-:W-:-:S04]  /*30c0*/  UIMAD.WIDE.U32 UR6, UR8, 0x38e38e39, URZ ;  /* 0x38e38e39080678a5 */ /* 0x000fc8000f8e003f */
[----:B------:R-:W-:-:S04]  /*30d0*/  USHF.R.U32.HI UR6, URZ, 0x2, UR7 ;  /* 0x000000023f067899 */ /* 0x000fc80008011607 */
[----:B------:R-:W-:-:S04]  /*30e0*/  UIMAD UR8, UR6, -0x12, UR8 ;  /* 0xffffffee060878a4 */ /* 0x000fc8000f8e0208 */
[----:B------:R-:W-:-:S04]  /*30f0*/  ULEA UR8, UR8, UR12, 0x3 ;  /* 0x0000000c08087291 */ /* 0x000fc8000f8e183f */
[----:B------:R-:W-:-:S04]  /*3100*/  UIADD3 UR8, UR8, 0x90, URZ ;  /* 0x0000009008087890 */ /* 0x000fc8000fffe03f */
[----:B------:R-:W-:-:S09]  /*3110*/  UPRMT UR8, URZ, 0x654, UR8 ;  /* 0x000006543f087896 */ /* 0x000fd20008000008 */
[----:B------:R-:W-:Y:S01]  /*3120*/  SYNCS.ARRIVE.TRANS64.RED.A1T0 RZ, [UR8], RZ ;  /* 0x000000ffffff79a7 */ /* 0x000fe20008100408 */
[----:B------:R-:W-:Y:S05]  /*3130*/  @P0 BRA `(.L_x_33) ;  /* 0x0000000000040947 */ /* 0x000fea0003800000 */
[----:B------:R-:W-:Y:S01]  /*3140*/  BPT.TRAP 0x1 ;  /* 0x000000040000795c */ /* 0x000fe20000300000 */
.L_x_33:
[----:B------:R-:W-:Y:S01]  /*3150*/  SHF.L.U32 R16, R148, 0x1f, RZ ;  /* 0x0000001f94107819 */ /* 0x000fe200000006ff */
[----:B------:R-:W-:Y:S01]  /*3160*/  UIADD3 UR5, UR21, UR5, URZ ;  /* 0x0000000515057290 */ /* 0x000fe2000fffe03f */
[----:B------:R-:W1:Y:S01]  /*3170*/  LDC R32, c[0x0][0x288] ;  /* 0x0000a200ff207b82 */ /* 0x000e620000000800 */
[----:B------:R-:W-:Y:S01]  /*3180*/  UISETP.GE.U32.AND UP1, UPT, UR21, 0x12, UPT ;  /* 0x000000121500788c */ /* 0x000fe2000bf26070 */
[----:B------:R-:W-:Y:S01]  /*3190*/  IMAD.SHL.U32 R26, R11, 0x2, RZ ;  /* 0x000000020b1a7824 */ /* 0x000fe200078e00ff */
[----:B------:R-:W-:Y:S02]  /*31a0*/  UISETP.GT.U32.AND UP0, UPT, UR5, 0x11, UPT ;  /* 0x000000110500788c */ /* 0x000fe4000bf04070 */
[----:B------:R-:W-:Y:S02]  /*31b0*/  UIMAD.WIDE.U32 UR6, UR5, 0x38e38e39, URZ ;  /* 0x38e38e39050678a5 */ /* 0x000fe4000f8e003f */
[----:B------:R-:W-:Y:S01]  /*31c0*/  UISETP.LT.U32.AND UP0, UPT, UR21, 0x12, UP0 ;  /* 0x000000121500788c */ /* 0x000fe20008701070 */
[----:B------:R-:W2:Y:S01]  /*31d0*/  SYNCS.PHASECHK.TRANS64.TRYWAIT P0, [UR15+0x8], R16 ;  /* 0x00000810ff0075a7 */ /* 0x000ea2000800014f */
[----:B------:R-:W-:Y:S01]  /*31e0*/  USHF.R.U32.HI UR6, URZ, 0x2, UR7 ;  /* 0x000000023f067899 */ /* 0x000fe20008011607 */
[----:B------:R-:W-:Y:S01]  /*31f0*/  SHF.R.S32.HI R27, RZ, 0x1f, R26 ;  /* 0x0000001fff1b7819 */ /* 0x000fe2000001141a */
[----:B------:R-:W-:-:S02]  /*3200*/  USEL UR8, URZ, 0x1, !UP0 ;  /* 0x000000013f087887 */ /* 0x000fc4000c000000 */
[----:B------:R-:W-:Y:S02]  /*3210*/  UIMAD UR5, UR6, -0x12, UR5 ;  /* 0xffffffee060578a4 */ /* 0x000fe4000f8e0205 */
[----:B------:R-:W-:-:S04]  /*3220*/  ULOP3.LUT UR4, UR4, UR8, URZ, 0x3c, !UPT ;  /* 0x0000000804047292 */ /* 0x000fc8000f8e3c3f */
[----:B------:R-:W-:Y:S01]  /*3230*/  @UP1 ULOP3.LUT UR4, UR4, 0x1, UR6, 0x78, !UPT ;  /* 0x0000000104041892 */ /* 0x000fe2000f8e7806 */
[----:B-12---:R-:W-:Y:S11]  /*3240*/  @!P0 BRA `(.L_x_35) ;  /* 0x0000006400b48947 */ /* 0x006ff60003800000 */
.L_x_207:
[----:B------:R-:W-:Y:S01]  /*3250*/  IMAD.SHL.U32 R28, R6, 0x40, RZ ;  /* 0x00000040061c7824 */ /* 0x000fe200078e00ff */
[----:B------:R-:W-:Y:S01]  /*3260*/  ULDC UR8, c[0x0][0x284] ;  /* 0x0000a10000087ab9 */ /* 0x000fe20000000800 */
[----:B------:R-:W-:Y:S01]  /*3270*/  IMAD.SHL.U32 R29, R5, 0x80, RZ ;  /* 0x00000080051d7824 */ /* 0x000fe200078e00ff */
[----:B------:R-:W-:Y:S01]  /*3280*/  SHF.R.S32.HI R34, RZ, 0x1f, R4 ;  /* 0x0000001fff227819 */ /* 0x000fe20000011404 */
[----:B------:R-:W-:Y:S01]  /*3290*/  ULDC.64 UR6, c[0x0][0x5d0] ;  /* 0x0001740000067ab9 */ /* 0x000fe20000000a00 */
[----:B------:R-:W-:Y:S01]  /*32a0*/  ISETP.GE.AND P0, PT, R28, UR8, PT ;  /* 0x000000081c007c0c */ /* 0x000fe2000bf06270 */
[----:B0-----:R-:W-:Y:S01]  /*32b0*/  IMAD.WIDE.U32 R16, R4, UR6, R26 ;  /* 0x0000000604107c25 */ /* 0x001fe2000f8e001a */
[----:B------:R-:W-:Y:S02]  /*32c0*/  SHF.R.S32.HI R33, RZ, 0x1f, R29 ;  /* 0x0000001fff217819 */ /* 0x000fe4000001141d */
[C---:B------:R-:W-:Y:S01]  /*32d0*/  ISETP.GE.OR P0, PT, R29.reuse, R32, P0 ;  /* 0x000000201d00720c */ /* 0x040fe20000706670 */
[----:B------:R-:W-:Y:S01]  /*32e0*/  IMAD R5, R34, UR6, RZ ;  /* 0x0000000622057c24 */ /* 0x000fe2000f8e02ff */
[----:B------:R-:W-:-:S03]  /*32f0*/  IADD3 R16, P1, R29, R16, RZ ;  /* 0x000000101d107210 */ /* 0x000fc60007f3e0ff */
[----:B------:R-:W-:-:S05]  /*3300*/  IMAD R5, R4, UR7, R5 ;  /* 0x0000000704057c24 */ /* 0x000fca000f8e0205 */
[----:B------:R-:W-:-:S03]  /*3310*/  IADD3.X R17, R33, R17, R5, P1, !PT ;  /* 0x0000001121117210 */ /* 0x000fc60000ffe405 */
[----:B------:R-:W-:Y:S05]  /*3320*/  @P0 BRA `(.L_x_36) ;  /* 0x0000004400b80947 */ /* 0x000fea0003800000 */
[----:B------:R-:W0:Y:S01]  /*3330*/  LDC.64 R30, c[0x0][0x5c8] ;  /* 0x00017200ff1e7b82 */ /* 0x000e220000000a00 */
[----:B------:R-:W-:Y:S01]  /*3340*/  IMAD.WIDE R24, R6, 0x40, R14 ;  /* 0x0000004006187825 */ /* 0x000fe200078e020e */
[----:B------:R-:W-:Y:S01]  /*3350*/  ULDC.64 UR6, c[0x0][0x5c0] ;  /* 0x0001700000067ab9 */ /* 0x000fe20000000a00 */
[----:B------:R-:W-:Y:S02]  /*3360*/  BSSY B0, `(.L_x_36) ;  /* 0x000046a000007945 */ /* 0x000fe40003800000 */
[----:B------:R-:W-:-:S04]  /*3370*/  IMAD R6, R11, -0x2, R32 ;  /* 0xfffffffe0b067824 */ /* 0x000fc800078e0220 */
[----:B------:R-:W-:Y:S02]  /*3380*/  IMAD.IADD R6, R6, 0x1, -R29 ;  /* 0x0000000106067824 */ /* 0x000fe400078e0a1d */
[-C--:B0-----:R-:W-:Y:S02]  /*3390*/  IMAD R5, R25, R30.reuse, RZ ;  /* 0x0000001e19057224 */ /* 0x081fe400078e02ff */
[----:B------:R-:W-:-:S04]  /*33a0*/  IMAD.WIDE.U32 R16, R24, R30, R16 ;  /* 0x0000001e18107225 */ /* 0x000fc800078e0010 */
[----:B------:R-:W-:Y:S01]  /*33b0*/  IMAD R19, R24, R31, R5 ;  /* 0x0000001f18137224 */ /* 0x000fe200078e0205 */
[----:B------:R-:W-:Y:S02]  /*33c0*/  LEA R5, P0, R30, R16, 0x3 ;  /* 0x000000101e057211 */ /* 0x000fe400078018ff */
[----:B------:R-:W-:Y:S01]  /*33d0*/  IADD3 R18, P1, R16, UR6, RZ ;  /* 0x0000000610127c10 */ /* 0x000fe2000ff3e0ff */
[----:B------:R-:W-:Y:S01]  /*33e0*/  IMAD.IADD R19, R17, 0x1, R19 ;  /* 0x0000000111137824 */ /* 0x000fe200078e0213 */
[----:B------:R-:W-:-:S04]  /*33f0*/  IADD3 R16, P3, R5, UR6, RZ ;  /* 0x0000000605107c10 */ /* 0x000fc8000ff7e0ff */
[----:B------:R-:W-:Y:S01]  /*3400*/  LEA.HI.X R5, R30, R19, R31, 0x3, P0 ;  /* 0x000000131e057211 */ /* 0x000fe200000f1c1f */
[----:B------:R-:W-:Y:S01]  /*3410*/  IMAD.IADD R30, R13, 0x1, -R28 ;  /* 0x000000010d1e7824 */ /* 0x000fe200078e0a1c */
[----:B-----5:R-:W-:Y:S02]  /*3420*/  FSETP.NEU.AND P0, PT, R12, RZ, PT ;  /* 0x000000ff0c00720b */ /* 0x020fe40003f0d000 */
[----:B------:R-:W-:Y:S02]  /*3430*/  IADD3.X R19, R19, UR7, RZ, P1, !PT ;  /* 0x0000000713137c10 */ /* 0x000fe40008ffe4ff */
[----:B------:R-:W-:-:S09]  /*3440*/  IADD3.X R17, R5, UR7, RZ, P3, !PT ;  /* 0x0000000705117c10 */ /* 0x000fd20009ffe4ff */
[----:B------:R-:W-:Y:S05]  /*3450*/  @!P0 BRA `(.L_x_37) ;  /* 0x0000003400608947 */ /* 0x000fea0003800000 */
[----:B------:R-:W-:Y:S01]  /*3460*/  ULDC.64 UR6, c[0x0][0x5b8] ;  /* 0x00016e0000067ab9 */ /* 0x000fe20000000a00 */
[----:B------:R-:W-:Y:S01]  /*3470*/  ULDC.64 UR8, c[0x0][0x5a8] ;  /* 0x00016a0000087ab9 */ /* 0x000fe20000000a00 */
[----:B------:R-:W-:Y:S01]  /*3480*/  IMAD.WIDE.U32 R26, R4, UR6, R26 ;  /* 0x00000006041a7c25 */ /* 0x000fe2000f8e001a */
[----:B------:R-:W-:Y:S01]  /*3490*/  BSSY B1, `(.L_x_38) ;  /* 0x0000010000017945 */ /* 0x000fe20003800000 */
[----:B------:R-:W-:Y:S02]  /*34a0*/  PRMT R28, RZ, 0x7610, R28 ;  /* 0x00007610ff1c7816 */ /* 0x000fe4000000001c */
[----:B------:R-:W-:Y:S01]  /*34b0*/  IMAD R5, R34, UR6, RZ ;  /* 0x0000000622057c24 */ /* 0x000fe2000f8e02ff */
[----:B------:R-:W-:-:S03]  /*34c0*/  IADD3 R26, P0, R29, R26, RZ ;  /* 0x0000001a1d1a7210 */ /* 0x000fc60007f1e0ff */
[----:B------:R-:W-:Y:S01]  /*34d0*/  IMAD R5, R4, UR7, R5 ;  /* 0x0000000704057c24 */ /* 0x000fe2000f8e0205 */
[----:B------:R-:W-:Y:S02]  /*34e0*/  ULDC.64 UR6, c[0x0][0x5b0] ;  /* 0x00016c0000067ab9 */ /* 0x000fe40000000a00 */
[----:B------:R-:W-:Y:S02]  /*34f0*/  IMAD R29, R25, UR6, RZ ;  /* 0x00000006191d7c24 */ /* 0x000fe4000f8e02ff */
[----:B------:R-:W-:Y:S02]  /*3500*/  IADD3.X R27, R33, R27, R5, P0, !PT ;  /* 0x0000001b211b7210 */ /* 0x000fe400007fe405 */
[----:B------:R-:W-:Y:S01]  /*3510*/  ISETP.GE.AND P0, PT, R30, 0x1, PT ;  /* 0x000000011e00780c */ /* 0x000fe20003f06270 */
[C---:B------:R-:W-:Y:S02]  /*3520*/  IMAD R29, R24.reuse, UR7, R29 ;  /* 0x00000007181d7c24 */ /* 0x040fe4000f8e021d */
[----:B------:R-:W-:Y:S01]  /*3530*/  IMAD.WIDE.U32 R4, R24, UR6, R26 ;  /* 0x0000000618047c25 */ /* 0x000fe2000f8e001a */
[----:B------:R-:W-:-:S02]  /*3540*/  ISETP.LT.OR P4, PT, R6, 0x1, !P0 ;  /* 0x000000010600780c */ /* 0x000fc40004781670 */
[----:B------:R-:W-:-:S04]  /*3550*/  IADD3 R4, P1, R4, UR8, RZ ;  /* 0x0000000804047c10 */ /* 0x000fc8000ff3e0ff */
[----:B------:R-:W-:-:S07]  /*3560*/  IADD3.X R5, R5, UR9, R29, P1, !PT ;  /* 0x0000000905057c10 */ /* 0x000fce0008ffe41d */
[----:B------:R-:W-:Y:S05]  /*3570*/  @P4 BRA `(.L_x_39) ;  /* 0x0000000000044947 */ /* 0x000fea0003800000 */
[----:B------:R0:W5:Y:S02]  /*3580*/  LDG.E.U8 R28, desc[UR18][R4.64] ;  /* 0x00000012041c7981 */ /* 0x000164000c1e1100 */
.L_x_39:
[----:B------:R-:W-:Y:S05]  /*3590*/  BSYNC B1 ;  /* 0x0000000000017941 */ /* 0x000fea0003800000 */
.L_x_38:
[----:B-----5:R-:W-:Y:S01]  /*35a0*/  LOP3.LUT R28, R28, 0xff, RZ, 0xc0, !PT ;  /* 0x000000ff1c1c7812 */ /* 0x020fe200078ec0ff */
[----:B------:R-:W-:Y:S01]  /*35b0*/  BSSY B1, `(.L_x_40) ;  /* 0x000000b000017945 */ /* 0x000fe20003800000 */
[----:B------:R-:W-:Y:S02]  /*35c0*/  ISETP.LT.OR P3, PT, R6, 0x2, !P0 ;  /* 0x000000020600780c */ /* 0x000fe40004761670 */
[----:B------:R-:W-:-:S05]  /*35d0*/  F2FP.F16.E5M2.UNPACK_B R28, R28 ;  /* 0x0000001cff1c723e */ /* 0x000fca00020004ff */
[----:B------:R-:W-:-:S05]  /*35e0*/  HADD2.F32 R29, -RZ, R28.H0_H0 ;  /* 0x2000001cff1d7230 */ /* 0x000fca0000004100 */
[----:B------:R-:W-:-:S04]  /*35f0*/  FMUL R28, R29, R12 ;  /* 0x0000000c1d1c7220 */ /* 0x000fc80000400000 */
[----:B------:R-:W-:-:S05]  /*3600*/  FFMA R28, R149, R10, R28 ;  /* 0x0000000a951c7223 */ /* 0x000fca000000001c */
[----:B------:R-:W-:Y:S02]  /*3610*/  F2FP.SATFINITE.E5M2.F32.PACK_AB_MERGE_C R29, RZ, R28, RZ ;  /* 0x0000001cff1d723e */ /* 0x000fe400048060ff */
[----:B------:R-:W-:-:S03]  /*3620*/  PRMT R28, RZ, 0x7610, R28 ;  /* 0x00007610ff1c7816 */ /* 0x000fc6000000001c */
[----:B------:R1:W-:Y:S01]  /*3630*/  @!P4 STG.E.U8 desc[UR18][R18.64], R29 ;  /* 0x0000001d1200c986 */ /* 0x0003e2000c101112 */
[----:B------:R-:W-:Y:S05]  /*3640*/  @P3 BRA `(.L_x_41) ;  /* 0x0000000000043947 */ /* 0x000fea0003800000 */
[----:B------:R2:W5:Y:S02]  /*3650*/  LDG.E.U8 R28, desc[UR18][R4.64+0x1] ;  /* 0x00000112041c7981 */ /* 0x000564000c1e1100 */
.L_x_41:
[----:B------:R-:W-:Y:S05]  /*3660*/  BSYNC B1 ;  /* 0x0000000000017941 */ /* 0x000fea0003800000 */
.L_x_40:
[----:B-----5:R-:W-:Y:S01]  /*3670*/  LOP3.LUT R28, R28, 0xff, RZ, 0xc0, !PT ;  /* 0x000000ff1c1c7812 */ /* 0x020fe200078ec0ff */
[----:B------:R-:W-:Y:S01]  /*3680*/  BSSY B1, `(.L_x_42) ;  /* 0x0000013000017945 */ /* 0x000fe20003800000 */
[----:B------:R-:W-:Y:S02]  /*3690*/  IADD3 R31, P1, R24, 0x8, RZ ;  /* 0x00000008181f7810 */ /* 0x000fe40007f3e0ff */
[----:B------:R-:W-:-:S03]  /*36a0*/  F2FP.F16.E5M2.UNPACK_B R28, R28 ;  /* 0x0000001cff1c723e */ /* 0x000fc600020004ff */
[----:B------:R-:W-:Y:S01]  /*36b0*/  IMAD.X R24, RZ, RZ, R25, P1 ;  /* 0x000000ffff187224 */ /* 0x000fe200008e0619 */
[----:B------:R-:W-:Y:S01]  /*36c0*/  ISETP.GE.AND P1, PT, R30, 0x9, PT ;  /* 0x000000091e00780c */ /* 0x000fe20003f26270 */
[----:B-1----:R-:W-:Y:S02]  /*36d0*/  HADD2.F32 R29, -RZ, R28.H0_H0 ;  /* 0x2000001cff1d7230 */ /* 0x002fe40000004100 */
[----:B------:R-:W-:Y:S01]  /*36e0*/  IMAD R24, R24, UR6, RZ ;  /* 0x0000000618187c24 */ /* 0x000fe2000f8e02ff */
[----:B------:R-:W-:Y:S01]  /*36f0*/  ISETP.LT.OR P5, PT, R6, 0x1, !P1 ;  /* 0x000000010600780c */ /* 0x000fe20004fa1670 */
[----:B------:R-:W-:-:S04]  /*3700*/  IMAD.WIDE.U32 R26, R31, UR6, R26 ;  /* 0x000000061f1a7c25 */ /* 0x000fc8000f8e001a */
[----:B------:R-:W-:Y:S01]  /*3710*/  FMUL R29, R29, R12 ;  /* 0x0000000c1d1d7220 */ /* 0x000fe20000400000 */
[----:B------:R-:W-:-:S03]  /*3720*/  IMAD R31, R31, UR7, R24 ;  /* 0x000000071f1f7c24 */ /* 0x000fc6000f8e0218 */
[----:B------:R-:W-:Y:S01]  /*3730*/  FFMA R29, R144, R10, R29 ;  /* 0x0000000a901d7223 */ /* 0x000fe2000000001d */
[----:B------:R-:W-:Y:S02]  /*3740*/  IADD3 R24, P4, R26, UR8, RZ ;  /* 0x000000081a187c10 */ /* 0x000fe4000ff9e0ff */
[----:B------:R-:W-:Y:S02]  /*3750*/  PRMT R26, RZ, 0x7610, R26 ;  /* 0x00007610ff1a7816 */ /* 0x000fe4000000001a */
[----:B------:R-:W-:Y:S02]  /*3760*/  F2FP.SATFINITE.E5M2.F32.PACK_AB_MERGE_C R29, RZ, R29, RZ ;  /* 0x0000001dff1d723e */ /* 0x000fe400048060ff */
[----:B------:R-:W-:-:S03]  /*3770*/  IADD3.X R25, R27, UR9, R31, P4, !PT ;  /* 0x000000091b197c10 */ /* 0x000fc6000a7fe41f */
[----:B------:R1:W-:Y:S01]  /*3780*/  @!P3 STG.E.U8 desc[UR18][R18.64+0x1], R29 ;  /* 0x0000011d1200b986 */ /* 0x0003e2000c101112 */
[----:B------:R-:W-:Y:S05]  /*3790*/  @P5 BRA `(.L_x_43) ;  /* 0x0000000000045947 */ /* 0x000fea0003800000 */
[----:B------:R3:W5:Y:S02]  /*37a0*/  LDG.E.U8 R26, desc[UR18][R24.64] ;  /* 0x00000012181a7981 */ /* 0x000764000c1e1100 */
.L_x_43:
[----:B------:R-:W-:Y:S05]  /*37b0*/  BSYNC B1 ;  /* 0x0000000000017941 */ /* 0x000fea0003800000 */
.L_x_42:
        /* <DEDUP_REMOVED lines=12> */
.L_x_45:
[----:B------:R-:W-:Y:S05]  /*3880*/  BSYNC B1 ;  /* 0x0000000000017941 */ /* 0x000fea0003800000 */
.L_x_44:
[----:B-----5:R-:W-:Y:S01]  /*3890*/  LOP3.LUT R26, R26, 0xff, RZ, 0xc0, !PT ;  /* 0x000000ff1a1a7812 */ /* 0x020fe200078ec0ff */
[----:B------:R-:W-:Y:S01]  /*38a0*/  BSSY B1, `(.L_x_46) ;  /* 0x000000b000017945 */ /* 0x000fe20003800000 */
[----:B------:R-:W-:Y:S02]  /*38b0*/  ISETP.LT.OR P4, PT, R6, 0x9, !P0 ;  /* 0x000000090600780c */ /* 0x000fe40004781670 */
[----:B------:R-:W-:-:S05]  /*38c0*/  F2FP.F16.E5M2.UNPACK_B R26, R26 ;  /* 0x0000001aff1a723e */ /* 0x000fca00020004ff */
[----:B----4-:R-:W-:Y:S01]  /*38d0*/  HADD2.F32 R27, -RZ, R26.H0_H0 ;  /* 0x2000001aff1b7230 */ /* 0x010fe20000004100 */
[----:B------:R-:W-:-:S04]  /*38e0*/  PRMT R26, RZ, 0x7610, R26 ;  /* 0x00007610ff1a7816 */ /* 0x000fc8000000001a */
[----:B------:R-:W-:-:S04]  /*38f0*/  FMUL R27, R27, R12 ;  /* 0x0000000c1b1b7220 */ /* 0x000fc80000400000 */
[----:B------:R-:W-:-:S05]  /*3900*/  FFMA R27, R142, R10, R27 ;  /* 0x0000000a8e1b7223 */ /* 0x000fca000000001b */
[----:B------:R-:W-:-:S05]  /*3910*/  F2FP.SATFINITE.E5M2.F32.PACK_AB_MERGE_C R27, RZ, R27, RZ ;  /* 0x0000001bff1b723e */ /* 0x000fca00048060ff */
[----:B------:R4:W-:Y:S01]  /*3920*/  @!P3 STG.E.U8 desc[UR18][R16.64+0x1], R27 ;  /* 0x0000011b1000b986 */ /* 0x0009e2000c101112 */
[----:B------:R-:W-:Y:S05]  /*3930*/  @P4 BRA `(.L_x_47) ;  /* 0x0000000000044947 */ /* 0x000fea0003800000 */
[----:B------:R0:W5:Y:S02]  /*3940*/  LDG.E.U8 R26, desc[UR18][R4.64+0x8] ;  /* 0x00000812041a7981 */ /* 0x000164000c1e1100 */
.L_x_47:
[----:B------:R-:W-:Y:S05]  /*3950*/  BSYNC B1 ;  /* 0x0000000000017941 */ /* 0x000fea0003800000 */
.L_x_46:
[----:B-----5:R-:W-:Y:S01]  /*3960*/  LOP3.LUT R26, R26, 0xff, RZ, 0xc0, !PT ;  /* 0x000000ff1a1a7812 */ /* 0x020fe200078ec0ff */
[----:B------:R-:W-:Y:S01]  /*3970*/  BSSY B1, `(.L_x_48) ;  /* 0x000000b000017945 */ /* 0x000fe20003800000 */
[----:B------:R-:W-:Y:S02]  /*3980*/  ISETP.LT.OR P3, PT, R6, 0xa, !P0 ;  /* 0x0000000a0600780c */ /* 0x000fe40004761670 */
[----:B------:R-:W-:-:S05]  /*3990*/  F2FP.F16.E5M2.UNPACK_B R26, R26 ;  /* 0x0000001aff1a723e */ /* 0x000fca00020004ff */
[----:B----4-:R-:W-:-:S05]  /*39a0*/  HADD2.F32 R27, -RZ, R26.H0_H0 ;  /* 0x2000001aff1b7230 */ /* 0x010fca0000004100 */
[----:B------:R-:W-:-:S04]  /*39b0*/  FMUL R26, R27, R12 ;  /* 0x0000000c1b1a7220 */ /* 0x000fc80000400000 */
[----:B------:R-:W-:-:S05]  /*39c0*/  FFMA R26, R145, R10, R26 ;  /* 0x0000000a911a7223 */ /* 0x000fca000000001a */
[----:B------:R-:W-:Y:S02]  /*39d0*/  F2FP.SATFINITE.E5M2.F32.PACK_AB_MERGE_C R27, RZ, R26, RZ ;  /* 0x0000001aff1b723e */ /* 0x000fe400048060ff */
[----:B------:R-:W-:-:S03]  /*39e0*/  PRMT R26, RZ, 0x7610, R26 ;  /* 0x00007610ff1a7816 */ /* 0x000fc6000000001a */
[----:B------:R4:W-:Y:S01]  /*39f0*/  @!P4 STG.E.U8 desc[UR18][R18.64+0x8], R27 ;  /* 0x0000081b1200c986 */ /* 0x0009e2000c101112 */
[----:B------:R-:W-:Y:S05]  /*3a00*/  @P3 BRA `(.L_x_49) ;  /* 0x0000000000043947 */ /* 0x000fea0003800000 */
[----:B------:R0:W5:Y:S02]  /*3a10*/  LDG.E.U8 R26, desc[UR18][R4.64+0x9] ;  /* 0x00000912041a7981 */ /* 0x000164000c1e1100 */
.L_x_49:
[----:B------:R-:W-:Y:S05]  /*3a20*/  BSYNC B1 ;  /* 0x0000000000017941 */ /* 0x000fea0003800000 */
.L_x_48:
        /* <DEDUP_REMOVED lines=12> */
.L_x_51:
[----:B------:R-:W-:Y:S05]  /*3af0*/  BSYNC B1 ;  /* 0x0000000000017941 */ /* 0x000fea0003800000 */
.L_x_50:
        /* <DEDUP_REMOVED lines=12> */
.L_x_53:
[----:B------:R-:W-:Y:S05]  /*3bc0*/  BSYNC B1 ;  /* 0x0000000000017941 */ /* 0x000fea0003800000 */
.L_x_52:
        /* <DEDUP_REMOVED lines=12> */
.L_x_55:
[----:B------:R-:W-:Y:S05]  /*3c90*/  BSYNC B1 ;  /* 0x0000000000017941 */ /* 0x000fea0003800000 */
.L_x_54:
        /* <DEDUP_REMOVED lines=12> */
.L_x_57:
[----:B------:R-:W-:Y:S05]  /*3d60*/  BSYNC B1 ;  /* 0x0000000000017941 */ /* 0x000fea0003800000 */
.L_x_56:
        /* <DEDUP_REMOVED lines=12> */
.L_x_59:
[----:B------:R-:W-:Y:S05]  /*3e30*/  BSYNC B1 ;  /* 0x0000000000017941 */ /* 0x000fea0003800000 */
.L_x_58:
        /* <DEDUP_REMOVED lines=12> */
.L_x_61:
[----:B------:R-:W-:Y:S05]  /*3f00*/  BSYNC B1 ;  /* 0x0000000000017941 */ /* 0x000fea0003800000 */
.L_x_60:
        /* <DEDUP_REMOVED lines=12> */
.L_x_63:
[----:B------:R-:W-:Y:S05]  /*3fd0*/  BSYNC B1 ;  /* 0x0000000000017941 */ /* 0x000fea0003800000 */
.L_x_62:
        /* <DEDUP_REMOVED lines=12> */
.L_x_65:
[----:B------:R-:W-:Y:S05]  /*40a0*/  BSYNC B1 ;  /* 0x0000000000017941 */ /* 0x000fea0003800000 */
.L_x_64:
        /* <DEDUP_REMOVED lines=12> */
.L_x_67:
[----:B------:R-:W-:Y:S05]  /*4170*/  BSYNC B1 ;  /* 0x0000000000017941 */ /* 0x000fea0003800000 */
.L_x_66:
        /* <DEDUP_REMOVED lines=12> */
.L_x_69:
[----:B------:R-:W-:Y:S05]  /*4240*/  BSYNC B1 ;  /* 0x0000000000017941 */ /* 0x000fea0003800000 */
.L_x_68:
        /* <DEDUP_REMOVED lines=12> */
.L_x_71:
[----:B------:R-:W-:Y:S05]  /*4310*/  BSYNC B1 ;  /* 0x0000000000017941 */ /* 0x000fea0003800000 */
.L_x_70:
        /* <DEDUP_REMOVED lines=12> */
.L_x_73:
[----:B------:R-:W-:Y:S05]  /*43e0*/  BSYNC B1 ;  /* 0x0000000000017941 */ /* 0x000fea0003800000 */
.L_x_72:
        /* <DEDUP_REMOVED lines=12> */
.L_x_75:
[----:B------:R-:W-:Y:S05]  /*44b0*/  BSYNC B1 ;  /* 0x0000000000017941 */ /* 0x000fea0003800000 */
.L_x_74:
        /* <DEDUP_REMOVED lines=12> */
.L_x_77:
[----:B------:R-:W-:Y:S05]  /*4580*/  BSYNC B1 ;  /* 0x0000000000017941 */ /* 0x000fea0003800000 */
.L_x_76:
        /* <DEDUP_REMOVED lines=12> */
.L_x_79:
[----:B------:R-:W-:Y:S05]  /*4650*/  BSYNC B1 ;  /* 0x0000000000017941 */ /* 0x000fea0003800000 */
.L_x_78:
        /* <DEDUP_REMOVED lines=12> */
.L_x_81:
[----:B------:R-:W-:Y:S05]  /*4720*/  BSYNC B1 ;  /* 0x0000000000017941 */ /* 0x000fea0003800000 */
.L_x_80:
        /* <DEDUP_REMOVED lines=12> */
.L_x_83:
[----:B------:R-:W-:Y:S05]  /*47f0*/  BSYNC B1 ;  /* 0x0000000000017941 */ /* 0x000fea0003800000 */
.L_x_82:
        /* <DEDUP_REMOVED lines=12> */
.L_x_85:
[----:B------:R-:W-:Y:S05]  /*48c0*/  BSYNC B1 ;  /* 0x0000000000017941 */ /* 0x000fea0003800000 */
.L_x_84:
        /* <DEDUP_REMOVED lines=12> */
.L_x_87:
[----:B------:R-:W-:Y:S05]  /*4990*/  BSYNC B1 ;  /* 0x0000000000017941 */ /* 0x000fea0003800000 */
.L_x_86:
        /* <DEDUP_REMOVED lines=12> */
.L_x_89:
[----:B------:R-:W-:Y:S05]  /*4a60*/  BSYNC B1 ;  /* 0x0000000000017941 */ /* 0x000fea0003800000 */
.L_x_88:
        /* <DEDUP_REMOVED lines=12> */
.L_x_91:
[----:B------:R-:W-:Y:S05]  /*4b30*/  BSYNC B1 ;  /* 0x0000000000017941 */ /* 0x000fea0003800000 */
.L_x_90:
        /* <DEDUP_REMOVED lines=12> */
.L_x_93:
[----:B------:R-:W-:Y:S05]  /*4c00*/  BSYNC B1 ;  /* 0x0000000000017941 */ /* 0x000fea0003800000 */
.L_x_92:
        /* <DEDUP_REMOVED lines=12> */
.L_x_95:
[----:B------:R-:W-:Y:S05]  /*4cd0*/  BSYNC B1 ;  /* 0x0000000000017941 */ /* 0x000fea0003800000 */
.L_x_94:
        /* <DEDUP_REMOVED lines=12> */
.L_x_97:
[----:B------:R-:W-:Y:S05]  /*4da0*/  BSYNC B1 ;  /* 0x0000000000017941 */ /* 0x000fea0003800000 */
.L_x_96:
        /* <DEDUP_REMOVED lines=12> */
.L_x_99:
[----:B------:R-:W-:Y:S05]  /*4e70*/  BSYNC B1 ;  /* 0x0000000000017941 */ /* 0x000fea0003800000 */
.L_x_98:
        /* <DEDUP_REMOVED lines=12> */
.L_x_101:
[----:B------:R-:W-:Y:S05]  /*4f40*/  BSYNC B1 ;  /* 0x0000000000017941 */ /* 0x000fea0003800000 */
.L_x_100:
        /* <DEDUP_REMOVED lines=12> */
.L_x_103:
[----:B------:R-:W-:Y:S05]  /*5010*/  BSYNC B1 ;  /* 0x0000000000017941 */ /* 0x000fea0003800000 */
.L_x_102:
        /* <DEDUP_REMOVED lines=12> */
.L_x_105:
[----:B------:R-:W-:Y:S05]  /*50e0*/  BSYNC B1 ;  /* 0x0000000000017941 */ /* 0x000fea0003800000 */
.L_x_104:
        /* <DEDUP_REMOVED lines=12> */
.L_x_107:
[----:B------:R-:W-:Y:S05]  /*51b0*/  BSYNC B1 ;  /* 0x0000000000017941 */ /* 0x000fea0003800000 */
.L_x_106:
        /* <DEDUP_REMOVED lines=12> */
.L_x_109:
[----:B------:R-:W-:Y:S05]  /*5280*/  BSYNC B1 ;  /* 0x0000000000017941 */ /* 0x000fea0003800000 */
.L_x_108:
        /* <DEDUP_REMOVED lines=12> */
.L_x_111:
[----:B------:R-:W-:Y:S05]  /*5350*/  BSYNC B1 ;  /* 0x0000000000017941 */ /* 0x000fea0003800000 */
.L_x_110:
        /* <DEDUP_REMOVED lines=12> */
.L_x_113:
[----:B------:R-:W-:Y:S05]  /*5420*/  BSYNC B1 ;  /* 0x0000000000017941 */ /* 0x000fea0003800000 */
.L_x_112:
        /* <DEDUP_REMOVED lines=12> */
.L_x_115:
[----:B------:R-:W-:Y:S05]  /*54f0*/  BSYNC B1 ;  /* 0x0000000000017941 */ /* 0x000fea0003800000 */
.L_x_114:
        /* <DEDUP_REMOVED lines=12> */
.L_x_117:
[----:B------:R-:W-:Y:S05]  /*55c0*/  BSYNC B1 ;  /* 0x0000000000017941 */ /* 0x000fea0003800000 */
.L_x_116:
        /* <DEDUP_REMOVED lines=12> */
.L_x_119:
[----:B------:R-:W-:Y:S05]  /*5690*/  BSYNC B1 ;  /* 0x0000000000017941 */ /* 0x000fea0003800000 */
.L_x_118:
        /* <DEDUP_REMOVED lines=12> */
.L_x_121:
[----:B------:R-:W-:Y:S05]  /*5760*/  BSYNC B1 ;  /* 0x0000000000017941 */ /* 0x000fea0003800000 */
.L_x_120:
        /* <DEDUP_REMOVED lines=12> */
.L_x_123:
[----:B------:R-:W-:Y:S05]  /*5830*/  BSYNC B1 ;  /* 0x0000000000017941 */ /* 0x000fea0003800000 */
.L_x_122:
        /* <DEDUP_REMOVED lines=12> */
.L_x_125:
[----:B------:R-:W-:Y:S05]  /*5900*/  BSYNC B1 ;  /* 0x0000000000017941 */ /* 0x000fea0003800000 */
.L_x_124:
        /* <DEDUP_REMOVED lines=12> */
.L_x_127:
[----:B------:R-:W-:Y:S05]  /*59d0*/  BSYNC B1 ;  /* 0x0000000000017941 */ /* 0x000fea0003800000 */
.L_x_126:
        /* <DEDUP_REMOVED lines=12> */
.L_x_129:
[----:B------:R-:W-:Y:S05]  /*5aa0*/  BSYNC B1 ;  /* 0x0000000000017941 */ /* 0x000fea0003800000 */
.L_x_128:
        /* <DEDUP_REMOVED lines=12> */
.L_x_131:
[----:B------:R-:W-:Y:S05]  /*5b70*/  BSYNC B1 ;  /* 0x0000000000017941 */ /* 0x000fea0003800000 */
.L_x_130:
        /* <DEDUP_REMOVED lines=12> */
.L_x_133:
[----:B------:R-:W-:Y:S05]  /*5c40*/  BSYNC B1 ;  /* 0x0000000000017941 */ /* 0x000fea0003800000 */
.L_x_132:
        /* <DEDUP_REMOVED lines=12> */
.L_x_135:
[----:B------:R-:W-:Y:S05]  /*5d10*/  BSYNC B1 ;  /* 0x0000000000017941 */ /* 0x000fea0003800000 */
.L_x_134:
        /* <DEDUP_REMOVED lines=12> */
.L_x_137:
[----:B------:R-:W-:Y:S05]  /*5de0*/  BSYNC B1 ;  /* 0x0000000000017941 */ /* 0x000fea0003800000 */
.L_x_136:
        /* <DEDUP_REMOVED lines=12> */
.L_x_139:
[----:B------:R-:W-:Y:S05]  /*5eb0*/  BSYNC B1 ;  /* 0x0000000000017941 */ /* 0x000fea0003800000 */
.L_x_138:
        /* <DEDUP_REMOVED lines=12> */
.L_x_141:
[----:B------:R-:W-:Y:S05]  /*5f80*/  BSYNC B1 ;  /* 0x0000000000017941 */ /* 0x000fea0003800000 */
.L_x_140:
        /* <DEDUP_REMOVED lines=12> */
.L_x_143:
[----:B------:R-:W-:Y:S05]  /*6050*/  BSYNC B1 ;  /* 0x0000000000017941 */ /* 0x000fea0003800000 */
.L_x_142:
        /* <DEDUP_REMOVED lines=12> */
.L_x_145:
[----:B------:R-:W-:Y:S05]  /*6120*/  BSYNC B1 ;  /* 0x0000000000017941 */ /* 0x000fea0003800000 */
.L_x_144:
        /* <DEDUP_REMOVED lines=12> */
.L_x_147:
[----:B------:R-:W-:Y:S05]  /*61f0*/  BSYNC B1 ;  /* 0x0000000000017941 */ /* 0x000fea0003800000 */
.L_x_146:
        /* <DEDUP_REMOVED lines=12> */
.L_x_149:
[----:B------:R-:W-:Y:S05]  /*62c0*/  BSYNC B1 ;  /* 0x0000000000017941 */ /* 0x000fea0003800000 */
.L_x_148:
        /* <DEDUP_REMOVED lines=12> */
.L_x_151:
[----:B------:R-:W-:Y:S05]  /*6390*/  BSYNC B1 ;  /* 0x0000000000017941 */ /* 0x000fea0003800000 */
.L_x_150:
        /* <DEDUP_REMOVED lines=12> */
.L_x_153:
[----:B------:R-:W-:Y:S05]  /*6460*/  BSYNC B1 ;  /* 0x0000000000017941 */ /* 0x000fea0003800000 */
.L_x_152:
        /* <DEDUP_REMOVED lines=12> */
.L_x_155:
[----:B------:R-:W-:Y:S05]  /*6530*/  BSYNC B1 ;  /* 0x0000000000017941 */ /* 0x000fea0003800000 */
.L_x_154:
        /* <DEDUP_REMOVED lines=12> */
.L_x_157:
[----:B------:R-:W-:Y:S05]  /*6600*/  BSYNC B1 ;  /* 0x0000000000017941 */ /* 0x000fea0003800000 */
.L_x_156:
        /* <DEDUP_REMOVED lines=12> */
.L_x_159:
[----:B------:R-:W-:Y:S05]  /*66d0*/  BSYNC B1 ;  /* 0x0000000000017941 */ /* 0x000fea0003800000 */
.L_x_158:
[----:B-----5:R-:W-:Y:S01]  /*66e0*/  LOP3.LUT R26, R26, 0xff, RZ, 0xc0, !PT ;  /* 0x000000ff1a1a7812 */ /* 0x020fe200078ec0ff */
[----:B------:R-:W-:Y:S01]  /*66f0*/  BSSY B1, `(.L_x_160) ;  /* 0x000000b000017945 */ /* 0x000fe20003800000 */
[----:B------:R-:W-:Y:S02]  /*6700*/  ISETP.LT.OR P0, PT, R6, 0x7a, !P0 ;  /* 0x0000007a0600780c */ /* 0x000fe40004701670 */
[----:B------:R-:W-:-:S05]  /*6710*/  F2FP.F16.E5M2.UNPACK_B R26, R26 ;  /* 0x0000001aff1a723e */ /* 0x000fca00020004ff */
[----:B----4-:R-:W-:-:S05]  /*6720*/  HADD2.F32 R27, -RZ, R26.H0_H0 ;  /* 0x2000001aff1b7230 */ /* 0x010fca0000004100 */
[----:B------:R-:W-:-:S04]  /*6730*/  FMUL R26, R27, R12 ;  /* 0x0000000c1b1a7220 */ /* 0x000fc80000400000 */
[----:B------:R-:W-:Y:S01]  /*6740*/  FFMA R26, R21, R10, R26 ;  /* 0x0000000a151a7223 */ /* 0x000fe2000000001a */
[----:B------:R-:W-:-:S04]  /*6750*/  PRMT R21, RZ, 0x7610, R21 ;  /* 0x00007610ff157816 */ /* 0x000fc80000000015 */
[----:B------:R-:W-:-:S05]  /*6760*/  F2FP.SATFINITE.E5M2.F32.PACK_AB_MERGE_C R27, RZ, R26, RZ ;  /* 0x0000001aff1b723e */ /* 0x000fca00048060ff */
[----:B------:R4:W-:Y:S01]  /*6770*/  @!P4 STG.E.U8 desc[UR18][R18.64+0x78], R27 ;  /* 0x0000781b1200c986 */ /* 0x0009e2000c101112 */
[----:B------:R-:W-:Y:S05]  /*6780*/  @P0 BRA `(.L_x_161) ;  /* 0x0000000000040947 */ /* 0x000fea0003800000 */
[----:B------:R0:W5:Y:S02]  /*6790*/  LDG.E.U8 R21, desc[UR18][R4.64+0x79] ;  /* 0x0000791204157981 */ /* 0x000164000c1e1100 */
.L_x_161:
[----:B------:R-:W-:Y:S05]  /*67a0*/  BSYNC B1 ;  /* 0x0000000000017941 */ /* 0x000fea0003800000 */
.L_x_160:
[----:B-----5:R-:W-:Y:S01]  /*67b0*/  LOP3.LUT R21, R21, 0xff, RZ, 0xc0, !PT ;  /* 0x000000ff15157812 */ /* 0x020fe200078ec0ff */
[----:B------:R-:W-:Y:S01]  /*67c0*/  BSSY B1, `(.L_x_162) ;  /* 0x000000b000017945 */ /* 0x000fe20003800000 */
[----:B------:R-:W-:Y:S02]  /*67d0*/  ISETP.LT.OR P3, PT, R6, 0x79, !P1 ;  /* 0x000000790600780c */ /* 0x000fe40004f61670 */
[----:B------:R-:W-:Y:S02]  /*67e0*/  F2FP.F16.E5M2.UNPACK_B R21, R21 ;  /* 0x00000015ff15723e */ /* 0x000fe400020004ff */
[----:B0-2---:R-:W-:-:S03]  /*67f0*/  PRMT R4, RZ, 0x7610, R4 ;  /* 0x00007610ff047816 */ /* 0x005fc60000000004 */
[----:B------:R-:W-:-:S05]  /*6800*/  HADD2.F32 R21, -RZ, R21.H0_H0 ;  /* 0x20000015ff157230 */ /* 0x000fca0000004100 */
[----:B------:R-:W-:-:S04]  /*6810*/  FMUL R21, R21, R12 ;  /* 0x0000000c15157220 */ /* 0x000fc80000400000 */
[----:B------:R-:W-:-:S05]  /*6820*/  FFMA R21, R20, R10, R21 ;  /* 0x0000000a14157223 */ /* 0x000fca0000000015 */
[----:B------:R-:W-:-:S05]  /*6830*/  F2FP.SATFINITE.E5M2.F32.PACK_AB_MERGE_C R21, RZ, R21, RZ ;  /* 0x00000015ff15723e */ /* 0x000fca00048060ff */
[----:B------:R0:W-:Y:S01]  /*6840*/  @!P0 STG.E.U8 desc[UR18][R18.64+0x79], R21 ;  /* 0x0000791512008986 */ /* 0x0001e2000c101112 */
[----:B------:R-:W-:Y:S05]  /*6850*/  @P3 BRA `(.L_x_163) ;  /* 0x0000000000043947 */ /* 0x000fea0003800000 */
[----:B------:R2:W5:Y:S02]  /*6860*/  LDG.E.U8 R4, desc[UR18][R24.64+0x78] ;  /* 0x0000781218047981 */ /* 0x000564000c1e1100 */
.L_x_163:
[----:B------:R-:W-:Y:S05]  /*6870*/  BSYNC B1 ;  /* 0x0000000000017941 */ /* 0x000fea0003800000 */
.L_x_162:
        /* <DEDUP_REMOVED lines=12> */
.L_x_165:
[----:B------:R-:W-:Y:S05]  /*6940*/  BSYNC B1 ;  /* 0x0000000000017941 */ /* 0x000fea0003800000 */
.L_x_164:
[----:B------:R-:W-:Y:S05]  /*6950*/  @P1 BRA `(.L_x_166) ;  /* 0x0000001000281947 */ /* 0x000fea0003800000 */
[----:B-----5:R-:W-:-:S04]  /*6960*/  LOP3.LUT R4, R4, 0xff, RZ, 0xc0, !PT ;  /* 0x000000ff04047812 */ /* 0x020fc800078ec0ff */
[----:B------:R-:W-:-:S05]  /*6970*/  F2FP.F16.E5M2.UNPACK_B R4, R4 ;  /* 0x00000004ff04723e */ /* 0x000fca00020004ff */
[----:B0-----:R-:W-:-:S05]  /*6980*/  HADD2.F32 R5, -RZ, R4.H0_H0 ;  /* 0x20000004ff057230 */ /* 0x001fca0000004100 */
[----:B------:R-:W-:-:S04]  /*6990*/  FMUL R5, R5, R12 ;  /* 0x0000000c05057220 */ /* 0x000fc80000400000 */
[----:B------:R-:W-:-:S05]  /*69a0*/  FFMA R5, R22, R10, R5 ;  /* 0x0000000a16057223 */ /* 0x000fca0000000005 */
[----:B------:R-:W-:-:S05]  /*69b0*/  F2FP.SATFINITE.E5M2.F32.PACK_AB_MERGE_C R5, RZ, R5, RZ ;  /* 0x00000005ff05723e */ /* 0x000fca00048060ff */
[----:B------:R0:W-:Y:S01]  /*69c0*/  STG.E.U8 desc[UR18][R16.64+0x79], R5 ;  /* 0x0000790510007986 */ /* 0x0001e2000c101112 */
[----:B------:R-:W-:Y:S05]  /*69d0*/  BRA `(.L_x_166) ;  /* 0x0000001000087947 */ /* 0x000fea0003800000 */
.L_x_37:
[----:B------:R-:W-:Y:S01]  /*69e0*/  ISETP.GE.AND P1, PT, R30, 0x1, PT ;  /* 0x000000011e00780c */ /* 0x000fe20003f26270 */
[-C--:B------:R-:W-:Y:S01]  /*69f0*/  FMUL R149, R149, R10.reuse ;  /* 0x0000000a95957220 */ /* 0x080fe20000400000 */
[-C--:B------:R-:W-:Y:S01]  /*6a00*/  FMUL R144, R144, R10.reuse ;  /* 0x0000000a90907220 */ /* 0x080fe20000400000 */
[----:B------:R-:W-:Y:S01]  /*6a10*/  ISETP.GE.AND P0, PT, R30, 0x9, PT ;  /* 0x000000091e00780c */ /* 0x000fe20003f06270 */
[-C--:B------:R-:W-:Y:S01]  /*6a20*/  FMUL R147, R147, R10.reuse ;  /* 0x0000000a93937220 */ /* 0x080fe20000400000 */
[----:B------:R-:W-:Y:S01]  /*6a30*/  ISETP.LT.OR P4, PT, R6, 0x1, !P1 ;  /* 0x000000010600780c */ /* 0x000fe20004f81670 */
[-C--:B------:R-:W-:Y:S01]  /*6a40*/  FMUL R142, R142, R10.reuse ;  /* 0x0000000a8e8e7220 */ /* 0x080fe20000400000 */
[----:B------:R-:W-:Y:S01]  /*6a50*/  ISETP.LT.OR P5, PT, R6, 0x2, !P1 ;  /* 0x000000020600780c */ /* 0x000fe20004fa1670 */
[-C--:B------:R-:W-:Y:S01]  /*6a60*/  FMUL R145, R145, R10.reuse ;  /* 0x0000000a91917220 */ /* 0x080fe20000400000 */
[----:B------:R-:W-:Y:S01]  /*6a70*/  F2FP.SATFINITE.E5M2.F32.PACK_AB_MERGE_C R149, RZ, R149, RZ ;  /* 0x00000095ff95723e */ /* 0x000fe200048060ff */
[----:B------:R-:W-:Y:S01]  /*6a80*/  FMUL R140, R140, R10 ;  /* 0x0000000a8c8c7220 */ /* 0x000fe20000400000 */
[----:B------:R-:W-:Y:S01]  /*6a90*/  F2FP.SATFINITE.E5M2.F32.PACK_AB_MERGE_C R5, RZ, R144, RZ ;  /* 0x00000090ff05723e */ /* 0x000fe200048060ff */
[-C--:B------:R-:W-:Y:S01]  /*6aa0*/  FMUL R143, R143, R10.reuse ;  /* 0x0000000a8f8f7220 */ /* 0x080fe20000400000 */
[----:B------:R-:W-:Y:S01]  /*6ab0*/  ISETP.LT.OR P3, PT, R6, 0x1, !P0 ;  /* 0x000000010600780c */ /* 0x000fe20004761670 */
[-C--:B------:R-:W-:Y:S01]  /*6ac0*/  FMUL R138, R138, R10.reuse ;  /* 0x0000000a8a8a7220 */ /* 0x080fe20000400000 */
[C---:B------:R-:W-:Y:S01]  /*6ad0*/  ISETP.LT.OR P6, PT, R6.reuse, 0xa, !P1 ;  /* 0x0000000a0600780c */ /* 0x040fe20004fc1670 */
[-C--:B------:R-:W-:Y:S01]  /*6ae0*/  FMUL R141, R141, R10.reuse ;  /* 0x0000000a8d8d7220 */ /* 0x080fe20000400000 */
[----:B------:R-:W-:Y:S01]  /*6af0*/  F2FP.SATFINITE.E5M2.F32.PACK_AB_MERGE_C R147, RZ, R147, RZ ;  /* 0x00000093ff93723e */ /* 0x000fe200048060ff */
[----:B------:R-:W-:Y:S01]  /*6b00*/  @!P4 STG.E.U8 desc[UR18][R18.64], R149 ;  /* 0x000000951200c986 */ /* 0x000fe2000c101112 */
[----:B------:R-:W-:Y:S01]  /*6b10*/  ISETP.LT.OR P4, PT, R6, 0x2, !P0 ;  /* 0x000000020600780c */ /* 0x000fe20004781670 */
[----:B------:R-:W-:Y:S01]  /*6b20*/  FMUL R136, R136, R10 ;  /* 0x0000000a88887220 */ /* 0x000fe20000400000 */
[----:B------:R-:W-:Y:S01]  /*6b30*/  F2FP.SATFINITE.E5M2.F32.PACK_AB_MERGE_C R25, RZ, R142, RZ ;  /* 0x0000008eff19723e */ /* 0x000fe200048060ff */
[----:B------:R0:W-:Y:S01]  /*6b40*/  @!P5 STG.E.U8 desc[UR18][R18.64+0x1], R5 ;  /* 0x000001051200d986 */ /* 0x0001e2000c101112 */
[C---:B------:R-:W-:Y:S01]  /*6b50*/  ISETP.LT.OR P5, PT, R6.reuse, 0x9, !P1 ;  /* 0x000000090600780c */ /* 0x040fe20004fa1670 */
[-C--:B------:R-:W-:Y:S01]  /*6b60*/  FMUL R139, R139, R10.reuse ;  /* 0x0000000a8b8b7220 */ /* 0x080fe20000400000 */
[----:B------:R-:W-:Y:S01]  /*6b70*/  F2FP.SATFINITE.E5M2.F32.PACK_AB_MERGE_C R145, RZ, R145, RZ ;  /* 0x00000091ff91723e */ /* 0x000fe200048060ff */
[----:B------:R-:W-:Y:S01]  /*6b80*/  @!P3 STG.E.U8 desc[UR18][R16.64], R147 ;  /* 0x000000931000b986 */ /* 0x000fe2000c101112 */
[----:B------:R-:W-:Y:S01]  /*6b90*/  ISETP.LT.OR P3, PT, R6, 0x9, !P0 ;  /* 0x000000090600780c */ /* 0x000fe20004761670 */
[-C--:B------:R-:W-:Y:S01]  /*6ba0*/  FMUL R134, R134, R10.reuse ;  /* 0x0000000a86867220 */ /* 0x080fe20000400000 */
[----:B------:R-:W-:Y:S01]  /*6bb0*/  F2FP.SATFINITE.E5M2.F32.PACK_AB_MERGE_C R143, RZ, R143, RZ ;  /* 0x0000008fff8f723e */ /* 0x000fe200048060ff */
[-C--:B------:R-:W-:Y:S01]  /*6bc0*/  FMUL R137, R137, R10.reuse ;  /* 0x0000000a89897220 */ /* 0x080fe20000400000 */
[----:B------:R-:W-:Y:S01]  /*6bd0*/  F2FP.SATFINITE.E5M2.F32.PACK_AB_MERGE_C R141, RZ, R141, RZ ;  /* 0x0000008dff8d723e */ /* 0x000fe200048060ff */
[----:B------:R1:W-:Y:S01]  /*6be0*/  @!P4 STG.E.U8 desc[UR18][R16.64+0x1], R25 ;  /* 0x000001191000c986 */ /* 0x0003e2000c101112 */
[----:B------:R-:W-:Y:S01]  /*6bf0*/  ISETP.LT.OR P4, PT, R6, 0xa, !P0 ;  /* 0x0000000a0600780c */ /* 0x000fe20004781670 */
[----:B------:R-:W-:Y:S01]  /*6c00*/  FMUL R132, R132, R10 ;  /* 0x0000000a84847220 */ /* 0x000fe20000400000 */
[----:B0-----:R-:W-:Y:S01]  /*6c10*/  F2FP.SATFINITE.E5M2.F32.PACK_AB_MERGE_C R5, RZ, R140, RZ ;  /* 0x0000008cff05723e */ /* 0x001fe200048060ff */
[----:B------:R-:W-:Y:S01]  /*6c20*/  @!P5 STG.E.U8 desc[UR18][R18.64+0x8], R145 ;  /* 0x000008911200d986 */ /* 0x000fe2000c101112 */
[C---:B------:R-:W-:Y:S01]  /*6c30*/  ISETP.LT.OR P5, PT, R6.reuse, 0x11, !P1 ;  /* 0x000000110600780c */ /* 0x040fe20004fa1670 */
[-C--:B------:R-:W-:Y:S01]  /*6c40*/  FMUL R135, R135, R10.reuse ;  /* 0x0000000a87877220 */ /* 0x080fe20000400000 */
[----:B------:R-:W-:Y:S01]  /*6c50*/  F2FP.SATFINITE.E5M2.F32.PACK_AB_MERGE_C R139, RZ, R139, RZ ;  /* 0x0000008bff8b723e */ /* 0x000fe200048060ff */
[----:B------:R0:W-:Y:S01]  /*6c60*/  @!P6 STG.E.U8 desc[UR18][R18.64+0x9], R5 ;  /* 0x000009051200e986 */ /* 0x0001e2000c101112 */
[----:B------:R-:W-:Y:S01]  /*6c70*/  ISETP.LT.OR P6, PT, R6, 0x12, !P1 ;  /* 0x000000120600780c */ /* 0x000fe20004fc1670 */
[----:B------:R-:W-:Y:S01]  /*6c80*/  FMUL R130, R130, R10 ;  /* 0x0000000a82827220 */ /* 0x000fe20000400000 */
[----:B------:R-:W-:Y:S01]  /*6c90*/  F2FP.SATFINITE.E5M2.F32.PACK_AB_MERGE_C R137, RZ, R137, RZ ;  /* 0x00000089ff89723e */ /* 0x000fe200048060ff */
[----:B------:R-:W-:Y:S01]  /*6ca0*/  @!P3 STG.E.U8 desc[UR18][R16.64+0x8], R143 ;  /* 0x0000088f1000b986 */ /* 0x000fe2000c101112 */
[----:B-1----:R-:W-:Y:S01]  /*6cb0*/  F2FP.SATFINITE.E5M2.F32.PACK_AB_MERGE_C R25, RZ, R138, RZ ;  /* 0x0000008aff19723e */ /* 0x002fe200048060ff */
[-C--:B------:R-:W-:Y:S01]  /*6cc0*/  FMUL R133, R133, R10.reuse ;  /* 0x0000000a85857220 */ /* 0x080fe20000400000 */
[----:B------:R-:W-:Y:S01]  /*6cd0*/  ISETP.LT.OR P3, PT, R6, 0x11, !P0 ;  /* 0x000000110600780c */ /* 0x000fe20004761670 */
[-C--:B------:R-:W-:Y:S01]  /*6ce0*/  FMUL R128, R128, R10.reuse ;  /* 0x0000000a80807220 */ /* 0x080fe20000400000 */
[----:B------:R-:W-:Y:S01]  /*6cf0*/  F2FP.SATFINITE.E5M2.F32.PACK_AB_MERGE_C R135, RZ, R135, RZ ;  /* 0x00000087ff87723e */ /* 0x000fe200048060ff */
[----:B------:R1:W-:Y:S01]  /*6d00*/  @!P4 STG.E.U8 desc[UR18][R16.64+0x9], R25 ;  /* 0x000009191000c986 */ /* 0x0003e2000c101112 */
[C---:B------:R-:W-:Y:S01]  /*6d10*/  ISETP.LT.OR P4, PT, R6.reuse, 0x12, !P0 ;  /* 0x000000120600780c */ /* 0x040fe20004781670 */
[----:B------:R-:W-:Y:S01]  /*6d20*/  FMUL R131, R131, R10 ;  /* 0x0000000a83837220 */ /* 0x000fe20000400000 */
[----:B0-----:R-:W-:Y:S01]  /*6d30*/  F2FP.SATFINITE.E5M2.F32.PACK_AB_MERGE_C R5, RZ, R136, RZ ;  /* 0x00000088ff05723e */ /* 0x001fe200048060ff */
[----:B------:R-:W-:Y:S01]  /*6d40*/  @!P5 STG.E.U8 desc[UR18][R18.64+0x10], R141 ;  /* 0x0000108d1200d986 */ /* 0x000fe2000c101112 */
[----:B------:R-:W-:Y:S01]  /*6d50*/  ISETP.LT.OR P5, PT, R6, 0x19, !P1 ;  /* 0x000000190600780c */ /* 0x000fe20004fa1670 */
[-C--:B------:R-:W-:Y:S01]  /*6d60*/  FMUL R126, R126, R10.reuse ;  /* 0x0000000a7e7e7220 */ /* 0x080fe20000400000 */
[----:B------:R-:W-:Y:S01]  /*6d70*/  F2FP.SATFINITE.E5M2.F32.PACK_AB_MERGE_C R133, RZ, R133, RZ ;  /* 0x00000085ff85723e */ /* 0x000fe200048060ff */
[----:B------:R0:W-:Y:S01]  /*6d80*/  @!P6 STG.E.U8 desc[UR18][R18.64+0x11], R5 ;  /* 0x000011051200e986 */ /* 0x0001e2000c101112 */
[----:B------:R-:W-:Y:S01]  /*6d90*/  ISETP.LT.OR P6, PT, R6, 0x1a, !P1 ;  /* 0x0000001a0600780c */ /* 0x000fe20004fc1670 */
[-C--:B------:R-:W-:Y:S01]  /*6da0*/  FMUL R129, R129, R10.reuse ;  /* 0x0000000a81817220 */ /* 0x080fe20000400000 */
[----:B------:R-:W-:Y:S01]  /*6db0*/  FMUL R124, R124, R10 ;  /* 0x0000000a7c7c7220 */ /* 0x000fe20000400000 */
[----:B-1----:R-:W-:Y:S01]  /*6dc0*/  F2FP.SATFINITE.E5M2.F32.PACK_AB_MERGE_C R25, RZ, R134, RZ ;  /* 0x00000086ff19723e */ /* 0x002fe200048060ff */
[----:B------:R-:W-:Y:S01]  /*6dd0*/  @!P3 STG.E.U8 desc[UR18][R16.64+0x10], R139 ;  /* 0x0000108b1000b986 */ /* 0x000fe2000c101112 */
[C---:B------:R-:W-:Y:S01]  /*6de0*/  ISETP.LT.OR P3, PT, R6.reuse, 0x19, !P0 ;  /* 0x000000190600780c */ /* 0x040fe20004761670 */
        /* <DEDUP_REMOVED lines=37> */
[-C--:B------:R-:W-:Y:S01]  /*7040*/  FMUL R112, R112, R10.reuse ;  /* 0x0000000a70707220 */ /* 0x080fe20000400000 */
        /* <DEDUP_REMOVED lines=81> */
[C---:B------:R-:W-:Y:S01]  /*7560*/  ISETP.LT.OR P6, PT, R6.reuse, 0x52, !P1 ;  /* 0x000000520600780c */ /* 0x040fe20004fc1670 */
        /* <DEDUP_REMOVED lines=22> */
[----:B------:R-:W-:-:S02]  /*76d0*/  ISETP.LT.OR P3, PT, R6, 0x59, !P0 ;  /* 0x000000590600780c */ /* 0x000fc40004761670 */
[----:B------:R-:W-:Y:S01]  /*76e0*/  F2FP.SATFINITE.E5M2.F32.PACK_AB_MERGE_C R91, RZ, R91, RZ ;  /* 0x0000005bff5b723e */ /* 0x000fe200048060ff */
[----:B------:R1:W-:Y:S01]  /*76f0*/  @!P4 STG.E.U8 desc[UR18][R16.64+0x51], R25 ;  /* 0x000051191000c986 */ /* 0x0003e2000c101112 */
[C---:B------:R-:W-:Y:S02]  /*7700*/  ISETP.LT.OR P4, PT, R6.reuse, 0x5a, !P0 ;  /* 0x0000005a0600780c */ /* 0x040fe40004781670 */
[----:B0-----:R-:W-:Y:S01]  /*7710*/  F2FP.SATFINITE.E5M2.F32.PACK_AB_MERGE_C R5, RZ, R100, RZ ;  /* 0x00000064ff05723e */ /* 0x001fe200048060ff */
[----:B------:R-:W-:Y:S01]  /*7720*/  @!P5 STG.E.U8 desc[UR18][R18.64+0x58], R105 ;  /* 0x000058691200d986 */ /* 0x000fe2000c101112 */
[C---:B------:R-:W-:Y:S02]  /*7730*/  ISETP.LT.OR P5, PT, R6.reuse, 0x61, !P1 ;  /* 0x000000610600780c */ /* 0x040fe40004fa1670 */
[----:B------:R-:W-:Y:S01]  /*7740*/  F2FP.SATFINITE.E5M2.F32.PACK_AB_MERGE_C R21, RZ, R21, RZ ;  /* 0x00000015ff15723e */ /* 0x000fe200048060ff */
[----:B------:R0:W-:Y:S01]  /*7750*/  @!P6 STG.E.U8 desc[UR18][R18.64+0x59], R5 ;  /* 0x000059051200e986 */ /* 0x0001e2000c101112 */
[----:B------:R-:W-:-:S02]  /*7760*/  ISETP.LT.OR P6, PT, R6, 0x62, !P1 ;  /* 0x000000620600780c */ /* 0x000fc40004fc1670 */
[----:B------:R-:W-:Y:S01]  /*7770*/  F2FP.SATFINITE.E5M2.F32.PACK_AB_MERGE_C R23, RZ, R23, RZ ;  /* 0x00000017ff17723e */ /* 0x000fe200048060ff */
[----:B------:R-:W-:Y:S01]  /*7780*/  @!P3 STG.E.U8 desc[UR18][R16.64+0x58], R103 ;  /* 0x000058671000b986 */ /* 0x000fe2000c101112 */
[----:B-1----:R-:W-:Y:S02]  /*7790*/  F2FP.SATFINITE.E5M2.F32.PACK_AB_MERGE_C R25, RZ, R98, RZ ;  /* 0x00000062ff19723e */ /* 0x002fe400048060ff */
[C---:B------:R-:W-:Y:S02]  /*77a0*/  ISETP.LT.OR P3, PT, R6.reuse, 0x61, !P0 ;  /* 0x000000610600780c */ /* 0x040fe40004761670 */
[----:B------:R-:W-:Y:S01]  /*77b0*/  F2FP.SATFINITE.E5M2.F32.PACK_AB_MERGE_C R27, RZ, R22, RZ ;  /* 0x00000016ff1b723e */ /* 0x000fe200048060ff */
[----:B------:R1:W-:Y:S01]  /*77c0*/  @!P4 STG.E.U8 desc[UR18][R16.64+0x59], R25 ;  /* 0x000059191000c986 */ /* 0x0003e2000c101112 */
[C---:B------:R-:W-:Y:S02]  /*77d0*/  ISETP.LT.OR P4, PT, R6.reuse, 0x62, !P0 ;  /* 0x000000620600780c */ /* 0x040fe40004781670 */
[----:B0-----:R-:W-:Y:S01]  /*77e0*/  F2FP.SATFINITE.E5M2.F32.PACK_AB_MERGE_C R5, RZ, R96, RZ ;  /* 0x00000060ff05723e */ /* 0x001fe200048060ff */
[----:B------:R-:W-:Y:S01]  /*77f0*/  @!P5 STG.E.U8 desc[UR18][R18.64+0x60], R101 ;  /* 0x000060651200d986 */ /* 0x000fe2000c101112 */
[----:B------:R-:W-:-:S03]  /*7800*/  ISETP.LT.OR P5, PT, R6, 0x69, !P1 ;  /* 0x000000690600780c */ /* 0x000fc60004fa1670 */
[----:B------:R0:W-:Y:S01]  /*7810*/  @!P6 STG.E.U8 desc[UR18][R18.64+0x61], R5 ;  /* 0x000061051200e986 */ /* 0x0001e2000c101112 */
[C---:B------:R-:W-:Y:S02]  /*7820*/  ISETP.LT.OR P6, PT, R6.reuse, 0x6a, !P1 ;  /* 0x0000006a0600780c */ /* 0x040fe40004fc1670 */
[----:B-1----:R-:W-:Y:S01]  /*7830*/  F2FP.SATFINITE.E5M2.F32.PACK_AB_MERGE_C R25, RZ, R94, RZ ;  /* 0x0000005eff19723e */ /* 0x002fe200048060ff */
[----:B------:R-:W-:Y:S01]  /*7840*/  @!P3 STG.E.U8 desc[UR18][R16.64+0x60], R99 ;  /* 0x000060631000b986 */ /* 0x000fe2000c101112 */
[----:B------:R-:W-:-:S03]  /*7850*/  ISETP.LT.OR P3, PT, R6, 0x69, !P0 ;  /* 0x000000690600780c */ /* 0x000fc60004761670 */
        /* <DEDUP_REMOVED lines=12> */
[C---:B------:R-:W-:Y:S01]  /*7920*/  ISETP.LT.OR P1, PT, R6.reuse, 0x7a, !P1 ;  /* 0x0000007a0600780c */ /* 0x040fe20004f21670 */
[----:B------:R2:W-:Y:S01]  /*7930*/  @!P5 STG.E.U8 desc[UR18][R18.64+0x70], R93 ;  /* 0x0000705d1200d986 */ /* 0x0005e2000c101112 */
[C---:B------:R-:W-:Y:S02]  /*7940*/  ISETP.LT.OR P5, PT, R6.reuse, 0x72, !P0 ;  /* 0x000000720600780c */ /* 0x040fe400047a1670 */
[----:B0-----:R-:W-:Y:S01]  /*7950*/  F2FP.SATFINITE.E5M2.F32.PACK_AB_MERGE_C R5, RZ, R88, RZ ;  /* 0x00000058ff05723e */ /* 0x001fe200048060ff */
[----:B------:R2:W-:Y:S01]  /*7960*/  @!P6 STG.E.U8 desc[UR18][R18.64+0x71], R89 ;  /* 0x000071591200e986 */ /* 0x0005e2000c101112 */
[C---:B------:R-:W-:Y:S02]  /*7970*/  ISETP.LT.OR P6, PT, R6.reuse, 0x79, !P0 ;  /* 0x000000790600780c */ /* 0x040fe400047c1670 */
[----:B------:R-:W-:Y:S01]  /*7980*/  ISETP.LT.OR P0, PT, R6, 0x7a, !P0 ;  /* 0x0000007a0600780c */ /* 0x000fe20004701670 */
[----:B------:R2:W-:Y:S01]  /*7990*/  @!P3 STG.E.U8 desc[UR18][R16.64+0x70], R91 ;  /* 0x0000705b1000b986 */ /* 0x0005e2000c101112 */
[----:B-1----:R-:W-:-:S05]  /*79a0*/  F2FP.SATFINITE.E5M2.F32.PACK_AB_MERGE_C R25, RZ, R20, RZ ;  /* 0x00000014ff19723e */ /* 0x002fca00048060ff */
[----:B------:R2:W-:Y:S04]  /*79b0*/  @!P5 STG.E.U8 desc[UR18][R16.64+0x71], R5 ;  /* 0x000071051000d986 */ /* 0x0005e8000c101112 */
[----:B------:R2:W-:Y:S04]  /*79c0*/  @!P4 STG.E.U8 desc[UR18][R18.64+0x78], R21 ;  /* 0x000078151200c986 */ /* 0x0005e8000c101112 */
[----:B------:R2:W-:Y:S04]  /*79d0*/  @!P1 STG.E.U8 desc[UR18][R18.64+0x79], R25 ;  /* 0x0000791912009986 */ /* 0x0005e8000c101112 */
[----:B------:R2:W-:Y:S04]  /*79e0*/  @!P6 STG.E.U8 desc[UR18][R16.64+0x78], R23 ;  /* 0x000078171000e986 */ /* 0x0005e8000c101112 */
[----:B------:R2:W-:Y:S02]  /*79f0*/  @!P0 STG.E.U8 desc[UR18][R16.64+0x79], R27 ;  /* 0x0000791b10008986 */ /* 0x0005e4000c101112 */
.L_x_166:
[----:B------:R-:W-:Y:S05]  /*7a00*/  BSYNC B0 ;  /* 0x0000000000007941 */ /* 0x000fea0003800000 */
.L_x_36:
[C---:B------:R-:W-:Y:S01]  /*7a10*/  LEA R2, P0, R8.reuse, R2, 0x1 ;  /* 0x0000000208027211 */ /* 0x040fe200078008ff */
[----:B------:R-:W-:Y:S01]  /*7a20*/  ULDC.64 UR6, c[0x0][0x650] ;  /* 0x0001940000067ab9 */ /* 0x000fe20000000a00 */
[----:B-----5:R-:W-:Y:S01]  /*7a30*/  IMAD.U32 R4, RZ, RZ, UR16 ;  /* 0x00000010ff047e24 */ /* 0x020fe2000f8e00ff */
[----:B0-2---:R-:W-:Y:S01]  /*7a40*/  PRMT R16, RZ, 0x7610, R16 ;  /* 0x00007610ff107816 */ /* 0x005fe20000000010 */
[----:B------:R-:W-:Y:S01]  /*7a50*/  IMAD.MOV.U32 R6, RZ, RZ, -0x1 ;  /* 0xffffffffff067424 */ /* 0x000fe200078e00ff */
[----:B------:R-:W-:Y:S01]  /*7a60*/  LEA.HI.X R3, R8, R3, R0, 0x1, P0 ;  /* 0x0000000308037211 */ /* 0x000fe200000f0c00 */
[----:B------:R0:W-:Y:S01]  /*7a70*/  SYNCS.ARRIVE.TRANS64.A1T0 RZ, [R4+UR22], RZ ;  /* 0x000000ff04ff79a7 */ /* 0x0001e20008100016 */
[----:B------:R-:W-:Y:S01]  /*7a80*/  ISETP.GE.U32.AND P0, PT, R2, UR6, PT ;  /* 0x0000000602007c0c */ /* 0x000fe2000bf06070 */
[----:B------:R-:W-:-:S03]  /*7a90*/  IMAD.MOV.U32 R5, RZ, RZ, -0x1 ;  /* 0xffffffffff057424 */ /* 0x000fc600078e00ff */
[----:B------:R-:W-:Y:S01]  /*7aa0*/  ISETP.GE.U32.AND.EX P0, PT, R3, UR7, PT, P0 ;  /* 0x0000000703007c0c */ /* 0x000fe2000bf06100 */
[----:B0-----:R-:W-:-:S12]  /*7ab0*/  IMAD.MOV.U32 R4, RZ, RZ, -0x1 ;  /* 0xffffffffff047424 */ /* 0x001fd800078e00ff */
[----:B------:R-:W-:Y:S05]  /*7ac0*/  @P0 BRA `(.L_x_167) ;  /* 0x0000000400600947 */ /* 0x000fea0003800000 */
[----:B------:R-:W0:Y:S01]  /*7ad0*/  S2R R26, SR_CTAID.X ;  /* 0x00000000001a7919 */ /* 0x000e220000002500 */
[----:B------:R-:W2:Y:S01]  /*7ae0*/  LDC.64 R20, c[0x0][0x628] ;  /* 0x00018a00ff147b82 */ /* 0x000ea20000000a00 */
[----:B------:R-:W-:Y:S01]  /*7af0*/  ULDC UR6, c[0x0][0x150] ;  /* 0x0000540000067ab9 */ /* 0x000fe20000000800 */
[----:B-1--4-:R-:W-:Y:S01]  /*7b00*/  IMAD.MOV.U32 R18, RZ, RZ, R2 ;  /* 0x000000ffff127224 */ /* 0x012fe200078e0002 */
[----:B------:R-:W1:Y:S01]  /*7b10*/  S2R R28, SR_CTAID.Y ;  /* 0x00000000001c7919 */ /* 0x000e620000002600 */
[----:B------:R-:W-:-:S04]  /*7b20*/  IMAD.MOV.U32 R19, RZ, RZ, R3 ;  /* 0x000000ffff137224 */ /* 0x000fc800078e0003 */
[----:B------:R-:W4:Y:S08]  /*7b30*/  LDC R29, c[0x0][0x144] ;  /* 0x00005100ff1d7b82 */ /* 0x000f300000000800 */
[----:B------:R-:W1:Y:S08]  /*7b40*/  LDC R6, c[0x0][0x630] ;  /* 0x00018c00ff067b82 */ /* 0x000e700000000800 */
[----:B---3--:R-:W3:Y:S01]  /*7b50*/  LDC.64 R24, c[0x0][0x620] ;  /* 0x00018800ff187b82 */ /* 0x008ee20000000a00 */
[----:B--2---:R-:W-:-:S04]  /*7b60*/  ISETP.NE.U32.AND P0, PT, R20, RZ, PT ;  /* 0x000000ff1400720c */ /* 0x004fc80003f05070 */
[----:B------:R-:W-:Y:S02]  /*7b70*/  ISETP.NE.AND.EX P0, PT, R21, RZ, PT, P0 ;  /* 0x000000ff1500720c */ /* 0x000fe40003f05300 */
[----:B0-----:R-:W-:-:S05]  /*7b80*/  I2FP.F32.U32 R4, R26 ;  /* 0x0000001a00047245 */ /* 0x001fca0000201000 */
[----:B------:R-:W-:-:S04]  /*7b90*/  FMUL R4, R4, UR6 ;  /* 0x0000000604047c20 */ /* 0x000fc80008400000 */
[----:B------:R0:W2:Y:S02]  /*7ba0*/  F2I.U32.TRUNC.NTZ R27, R4 ;  /* 0x00000004001b7305 */ /* 0x0000a4000020f000 */
[----:B-1--4-:R-:W-:Y:S05]  /*7bb0*/  @!P0 BRA `(.L_x_168) ;  /* 0x0000000000288947 */ /* 0x012fea0003800000 */
[----:B------:R-:W1:Y:S02]  /*7bc0*/  LDC R5, c[0x0][0x634] ;  /* 0x00018d00ff057b82 */ /* 0x000e640000000800 */
[----:B-1----:R-:W-:-:S05]  /*7bd0*/  IADD3 R19, P0, R2, R5, RZ ;  /* 0x0000000502137210 */ /* 0x002fca0007f1e0ff */
[----:B------:R-:W-:-:S04]  /*7be0*/  IMAD.X R23, RZ, RZ, R3, P0 ;  /* 0x000000ffff177224 */ /* 0x000fc800000e0603 */
[----:B0-----:R-:W-:-:S04]  /*7bf0*/  IMAD.WIDE.U32 R4, R23, R20, RZ ;  /* 0x0000001417047225 */ /* 0x001fc800078e00ff */
[----:B------:R-:W-:-:S04]  /*7c00*/  IMAD.WIDE.U32 R16, P0, R19, R21, R4 ;  /* 0x0000001513107225 */ /* 0x000fc80007800004 */
[----:B------:R-:W-:-:S04]  /*7c10*/  IMAD.WIDE.U32 R4, R19, R20, RZ ;  /* 0x0000001413047225 */ /* 0x000fc800078e00ff */
[----:B------:R-:W-:Y:S01]  /*7c20*/  IMAD.X R19, RZ, RZ, RZ, P0 ;  /* 0x000000ffff137224 */ /* 0x000fe200000e06ff */
[----:B------:R-:W-:Y:S01]  /*7c30*/  IADD3 RZ, P0, R5, R16, RZ ;  /* 0x0000001005ff7210 */ /* 0x000fe20007f1e0ff */
[----:B------:R-:W-:-:S04]  /*7c40*/  IMAD.MOV.U32 R18, RZ, RZ, R17 ;  /* 0x000000ffff127224 */ /* 0x000fc800078e0011 */
[----:B------:R-:W-:-:S08]  /*7c50*/  IMAD.WIDE.U32.X R18, R23, R21, R18, P0 ;  /* 0x0000001517127225 */ /* 0x000fd000000e0412 */
.L_x_168:
[-CC-:B------:R-:W-:Y:S01]  /*7c60*/  SHF.R.U64 R22, R18, R6.reuse, R19.reuse ;  /* 0x0000000612167219 */ /* 0x180fe20000001213 */
[----:B------:R-:W1:Y:S01]  /*7c70*/  LDC.64 R32, c[0x0][0x640] ;  /* 0x00019000ff207b82 */ /* 0x000e620000000a00 */
[----:B0-----:R-:W-:Y:S01]  /*7c80*/  SHF.R.U32.HI R4, RZ, R6, R19 ;  /* 0x00000006ff047219 */ /* 0x001fe20000011613 */
[----:B--2---:R-:W-:Y:S01]  /*7c90*/  IMAD.MOV R27, RZ, RZ, -R27 ;  /* 0x000000ffff1b7224 */ /* 0x004fe200078e0a1b */
[----:B------:R-:W-:Y:S01]  /*7ca0*/  IADD3 R17, P0, RZ, -R22, RZ ;  /* 0x80000016ff117210 */ /* 0x000fe20007f1e0ff */
[----:B------:R-:W-:Y:S01]  /*7cb0*/  ULDC UR6, c[0x0][0x154] ;  /* 0x0000550000067ab9 */ /* 0x000fe20000000800 */
[----:B------:R-:W-:Y:S02]  /*7cc0*/  IMAD.MOV.U32 R19, RZ, RZ, 0x1 ;  /* 0x00000001ff137424 */ /* 0x000fe400078e00ff */
[----:B------:R-:W-:Y:S01]  /*7cd0*/  IMAD R27, R29, R27, R26 ;  /* 0x0000001b1d1b7224 */ /* 0x000fe200078e021a */
[----:B------:R-:W0:Y:S01]  /*7ce0*/  LDC R16, c[0x0][0x618] ;  /* 0x00018600ff107b82 */ /* 0x000e220000000800 */
[----:B------:R-:W-:-:S04]  /*7cf0*/  IMAD.X R5, RZ, RZ, ~R4, P0 ;  /* 0x000000ffff057224 */ /* 0x000fc800000e0e04 */
[-C--:B---3--:R-:W-:Y:S02]  /*7d00*/  IMAD R6, R5, R24.reuse, RZ ;  /* 0x0000001805067224 */ /* 0x088fe400078e02ff */
[C---:B------:R-:W-:Y:S01]  /*7d10*/  IMAD.WIDE.U32 R4, R17.reuse, R24, R2 ;  /* 0x0000001811047225 */ /* 0x040fe200078e0002 */
[----:B------:R-:W2:Y:S03]  /*7d20*/  LDC R18, c[0x0][0x608] ;  /* 0x00018200ff127b82 */ /* 0x000ea60000000800 */
[----:B------:R-:W-:Y:S01]  /*7d30*/  IMAD R17, R17, R25, R6 ;  /* 0x0000001911117224 */ /* 0x000fe200078e0206 */
[----:B------:R-:W-:-:S03]  /*7d40*/  I2FP.F32.U32 R6, R28 ;  /* 0x0000001c00067245 */ /* 0x000fc60000201000 */
[----:B------:R-:W-:Y:S01]  /*7d50*/  IMAD.IADD R5, R5, 0x1, R17 ;  /* 0x0000000105057824 */ /* 0x000fe200078e0211 */
[----:B------:R-:W3:Y:S01]  /*7d60*/  LDC R30, c[0x0][0x658] ;  /* 0x00019600ff1e7b82 */ /* 0x000ee20000000800 */
[----:B-1----:R-:W-:Y:S01]  /*7d70*/  ISETP.NE.U32.AND P0, PT, R32, RZ, PT ;  /* 0x000000ff2000720c */ /* 0x002fe20003f05070 */
[----:B------:R-:W-:-:S03]  /*7d80*/  IMAD.MOV.U32 R17, RZ, RZ, -0x1 ;  /* 0xffffffffff117424 */ /* 0x000fc600078e00ff */
[----:B------:R-:W-:-:S03]  /*7d90*/  ISETP.NE.AND.EX P0, PT, R33, RZ, PT, P0 ;  /* 0x000000ff2100720c */ /* 0x000fc60003f05300 */
[----:B------:R-:W1:Y:S01]  /*7da0*/  LDC R25, c[0x0][0x148] ;  /* 0x00005200ff197b82 */ /* 0x000e620000000800 */
[-CC-:B0-----:R-:W-:Y:S02]  /*7db0*/  SHF.R.U64 R20, R4, R16.reuse, R5.reuse ;  /* 0x0000001004147219 */ /* 0x181fe40000001205 */
[----:B------:R-:W-:Y:S01]  /*7dc0*/  SHF.R.U32.HI R5, RZ, R16, R5 ;  /* 0x00000010ff057219 */ /* 0x000fe20000011605 */
[----:B------:R-:W-:-:S04]  /*7dd0*/  FMUL R16, R6, UR6 ;  /* 0x0000000606107c20 */ /* 0x000fc80008400000 */
[----:B------:R-:W0:Y:S01]  /*7de0*/  LDC R26, c[0x0][0x600] ;  /* 0x00018000ff1a7b82 */ /* 0x000e220000000800 */
[----:B------:R4:W0:Y:S01]  /*7df0*/  F2I.U32.TRUNC.NTZ R23, R16 ;  /* 0x0000001000177305 */ /* 0x000822000020f000 */
[-CC-:B--2---:R-:W-:Y:S02]  /*7e00*/  SHF.R.U64 R6, R20, R18.reuse, R5.reuse ;  /* 0x0000001214067219 */ /* 0x184fe40000001205 */
[----:B------:R-:W-:-:S04]  /*7e10*/  SHF.R.U32.HI R5, RZ, R18, R5 ;  /* 0x00000012ff057219 */ /* 0x000fc80000011605 */
[----:B------:R-:W2:Y:S01]  /*7e20*/  LDC R31, c[0x0][0x648] ;  /* 0x00019200ff1f7b82 */ /* 0x000ea20000000800 */
[-CC-:B---3--:R-:W-:Y:S02]  /*7e30*/  SHF.R.U64 R24, R6, R30.reuse, R5.reuse ;  /* 0x0000001e06187219 */ /* 0x188fe40000001205 */
[-C--:B------:R-:W-:Y:S02]  /*7e40*/  SHF.L.U32 R17, R17, R30.reuse, RZ ;  /* 0x0000001e11117219 */ /* 0x080fe400000006ff */
[-C--:B------:R-:W-:Y:S01]  /*7e50*/  SHF.R.U32.HI R5, RZ, R30.reuse, R5 ;  /* 0x0000001eff057219 */ /* 0x080fe20000011605 */
[----:B------:R-:W-:Y:S01]  /*7e60*/  IMAD.MOV.U32 R4, RZ, RZ, R24 ;  /* 0x000000ffff047224 */ /* 0x000fe200078e0018 */
[----:B------:R-:W-:Y:S01]  /*7e70*/  SHF.L.U32 R30, R19, R30, RZ ;  /* 0x0000001e131e7219 */ /* 0x000fe200000006ff */
[----:B------:R-:W3:Y:S01]  /*7e80*/  LDC R34, c[0x0][0x638] ;  /* 0x00018e00ff227b82 */ /* 0x000ee20000000800 */
[----:B------:R-:W-:-:S07]  /*7e90*/  LOP3.LUT R29, RZ, R17, RZ, 0x33, !PT ;  /* 0x00000011ff1d7212 */ /* 0x000fce00078e33ff */
[----:B------:R-:W0:Y:S01]  /*7ea0*/  LDC R35, c[0x0][0x610] ;  /* 0x00018400ff237b82 */ /* 0x000e220000000800 */
        /* <DEDUP_REMOVED lines=11> */
.L_x_169:
[----:B--2---:R-:W-:Y:S01]  /*7f60*/  SHF.R.U64 R4, R4, R31, R5 ;  /* 0x0000001f04047219 */ /* 0x004fe20000001205 */
[----:B0-----:R-:W-:Y:S01]  /*7f70*/  VIADD R19, R26, 0xffffffff ;  /* 0xffffffff1a137836 */ /* 0x001fe20000000000 */
[----:B------:R-:W-:Y:S01]  /*7f80*/  LOP3.LUT R17, R6, R29, RZ, 0xc0, !PT ;  /* 0x0000001d06117212 */ /* 0x000fe200078ec0ff */
[----:B------:R-:W-:Y:S02]  /*7f90*/  IMAD.MOV R23, RZ, RZ, -R23 ;  /* 0x000000ffff177224 */ /* 0x000fe400078e0a17 */
[----:B------:R-:W-:Y:S02]  /*7fa0*/  IMAD.MOV R5, RZ, RZ, -R4 ;  /* 0x000000ffff057224 */ /* 0x000fe400078e0a04 */
[----:B------:R-:W-:Y:S01]  /*7fb0*/  IMAD R6, R30, R4, R17 ;  /* 0x000000041e067224 */ /* 0x000fe200078e0211 */
[----:B------:R-:W-:Y:S01]  /*7fc0*/  LOP3.LUT R17, R20, R19, RZ, 0xc0, !PT ;  /* 0x0000001314117212 */ /* 0x000fe200078ec0ff */
[----:B-1----:R-:W-:Y:S02]  /*7fd0*/  @P2 IMAD R27, R25, R23, R28 ;  /* 0x00000017191b2224 */ /* 0x002fe400078e021c */
[----:B---3--:R-:W-:-:S02]  /*7fe0*/  IMAD R4, R5, R34, R24 ;  /* 0x0000002205047224 */ /* 0x008fc400078e0218 */
[----:B------:R-:W-:Y:S02]  /*7ff0*/  IMAD R6, R6, R35, R27 ;  /* 0x0000002306067224 */ /* 0x000fe400078e021b */
[----:B------:R-:W-:Y:S02]  /*8000*/  IMAD R17, R4, R26, R17 ;  /* 0x0000001a04117224 */ /* 0x000fe400078e0211 */
[----:B------:R-:W-:Y:S02]  /*8010*/  IMAD.MOV.U32 R16, RZ, RZ, 0x1 ;  /* 0x00000001ff107424 */ /* 0x000fe400078e00ff */
[----:B------:R-:W-:Y:S01]  /*8020*/  IMAD.MOV.U32 R4, RZ, RZ, R22 ;  /* 0x000000ffff047224 */ /* 0x000fe200078e0016 */
[----:B------:R-:W-:Y:S02]  /*8030*/  SEL R5, R17, R6, !P2 ;  /* 0x0000000611057207 */ /* 0x000fe40005000000 */
[----:B------:R-:W-:-:S07]  /*8040*/  SEL R6, R6, R17, !P2 ;  /* 0x0000001106067207 */ /* 0x000fce0005000000 */
.L_x_167:
[----:B------:R-:W-:Y:S02]  /*8050*/  LOP3.LUT P0, RZ, R16, 0xff, RZ, 0xc0, !PT ;  /* 0x000000ff10ff7812 */ /* 0x000fe4000780c0ff */
[----:B------:R-:W-:-:S11]  /*8060*/  LOP3.LUT R148, R148, 0x1, RZ, 0x3c, !PT ;  /* 0x0000000194947812 */ /* 0x000fd600078e3cff */
[----:B------:R-:W-:Y:S05]  /*8070*/  @P0 BRA `(.L_x_170) ;  /* 0xffffff9400540947 */ /* 0x000fea000383ffff */
[----:B------:R-:W-:Y:S05]  /*8080*/  EXIT ;  /* 0x000000000000794d */ /* 0x000fea0003800000 */
.L_x_14:
[----:B------:R-:W-:-:S08]  /*8090*/  ISETP.NE.AND P0, PT, R20, RZ, PT ;  /* 0x000000ff1400720c */ /* 0x000fd00003f05270 */
[----:B-----5:R-:W0:-:S00]  /*80a0*/  USETMAXREG.DEALLOC.CTAPOOL 0x28 ;  /* 0x00000028000079c8 */ /* 0x020e0000080e0500 */
[----:B------:R-:W-:Y:S05]  /*80b0*/  @P0 EXIT ;  /* 0x000000000000094d */ /* 0x000fea0003800000 */
[----:B0-----:R-:W-:Y:S01]  /*80c0*/  LOP3.LUT P0, RZ, R16, 0xff, RZ, 0xc0, !PT ;  /* 0x000000ff10ff7812 */ /* 0x001fe2000780c0ff */
[----:B------:R-:W-:Y:S02]  /*80d0*/  IMAD.MOV.U32 R12, RZ, RZ, 0x1 ;  /* 0x00000001ff0c7424 */ /* 0x000fe400078e00ff */
[----:B------:R-:W-:-:S10]  /*80e0*/  IMAD.MOV.U32 R15, RZ, RZ, RZ ;  /* 0x000000ffff0f7224 */ /* 0x000fd400078e00ff */
[----:B------:R-:W-:Y:S05]  /*80f0*/  @!P0 BRA `(.L_x_171) ;  /* 0x0000000c00088947 */ /* 0x000fea0003800000 */
[----:B------:R-:W-:Y:S01]  /*8100*/  LOP3.LUT P0, RZ, R13, 0x1f, RZ, 0xc0, !PT ;  /* 0x0000001f0dff7812 */ /* 0x000fe2000780c0ff */
[----:B------:R-:W-:Y:S01]  /*8110*/  ULDC UR5, c[0x0][0x658] ;  /* 0x0001960000057ab9 */ /* 0x000fe20000000800 */
[----:B------:R-:W-:Y:S01]  /*8120*/  UMOV UR6, 0xffffffff ;  /* 0xffffffff00067882 */ /* 0x000fe20000000000 */
[----:B------:R-:W-:Y:S01]  /*8130*/  BSSY B0, `(.L_x_171) ;  /* 0x00000be000007945 */ /* 0x000fe20003800000 */
[----:B------:R-:W-:Y:S01]  /*8140*/  USHF.L.U32 UR6, UR6, UR5, URZ ;  /* 0x0000000506067299 */ /* 0x000fe2000800063f */
[C---:B------:R-:W-:Y:S01]  /*8150*/  ISETP.NE.AND P3, PT, R11.reuse, RZ, PT ;  /* 0x000000ff0b00720c */ /* 0x040fe20003f65270 */
[----:B------:R-:W-:Y:S01]  /*8160*/  IMAD.MOV.U32 R14, RZ, RZ, 0x1 ;  /* 0x00000001ff0e7424 */ /* 0x000fe200078e00ff */
[----:B------:R-:W-:Y:S01]  /*8170*/  ISETP.NE.OR P0, PT, R11, RZ, !P0 ;  /* 0x000000ff0b00720c */ /* 0x000fe20004705670 */
[----:B------:R-:W-:Y:S01]  /*8180*/  IMAD.MOV.U32 R12, RZ, RZ, 0x1 ;  /* 0x00000001ff0c7424 */ /* 0x000fe200078e00ff */
[----:B------:R-:W-:Y:S01]  /*8190*/  LOP3.LUT R13, R7, 0x2, RZ, 0xfc, !PT ;  /* 0x00000002070d7812 */ /* 0x000fe200078efcff */
[----:B------:R-:W-:Y:S01]  /*81a0*/  IMAD.MOV.U32 R15, RZ, RZ, RZ ;  /* 0x000000ffff0f7224 */ /* 0x000fe200078e00ff */
[----:B------:R-:W-:Y:S01]  /*81b0*/  ULDC UR4, c[0x0][0x600] ;  /* 0x0001800000047ab9 */ /* 0x000fe20000000800 */
[----:B------:R-:W-:Y:S01]  /*81c0*/  UMOV UR7, 0x1 ;  /* 0x0000000100077882 */ /* 0x000fe20000000000 */
[----:B------:R-:W-:-:S02]  /*81d0*/  UIADD3 UR22, UR13, 0x1, URZ ;  /* 0x000000010d167890 */ /* 0x000fc4000fffe03f */
[----:B------:R-:W-:Y:S02]  /*81e0*/  UIADD3 UR16, UR4, -0x1, URZ ;  /* 0xffffffff04107890 */ /* 0x000fe4000fffe03f */
[----:B------:R-:W-:Y:S02]  /*81f0*/  USHF.L.U32 UR18, UR7, UR5, URZ ;  /* 0x0000000507127299 */ /* 0x000fe4000800063f */
[----:B------:R-:W-:Y:S01]  /*8200*/  ULOP3.LUT UR17, URZ, UR6, URZ, 0x33, !UPT ;  /* 0x000000063f117292 */ /* 0x000fe2000f8e333f */
[----:B------:R-:W-:-:S11]  /*8210*/  ULDC.64 UR20, c[0x0][0x198] ;  /* 0x0000660000147ab9 */ /* 0x000fd60000000a00 */
.L_x_183:
[----:B------:R-:W-:-:S03]  /*8220*/  UMOV UR4, 0xffffffff ;  /* 0xffffffff00047882 */ /* 0x000fc60000000000 */
[----:B------:R-:W-:Y:S05]  /*8230*/  BRA.DIV UR4, `(.L_x_172) ;  /* 0x0000001604d07947 */ /* 0x000fea000b800000 */
[----:B------:R-:W-:-:S13]  /*8240*/  ELECT P1, URZ, PT ;  /* 0x00000000003f782f */ /* 0x000fda0003820000 */
.L_x_210:
[----:B------:R-:W0:Y:S01]  /*8250*/  LDC R10, c[0x0][0x28c] ;  /* 0x0000a300ff0a7b82 */ /* 0x000e220000000800 */
[----:B------:R-:W-:Y:S01]  /*8260*/  BSSY B1, `(.L_x_173) ;  /* 0x0000037000017945 */ /* 0x000fe20003800000 */
[----:B0-----:R-:W-:-:S13]  /*8270*/  ISETP.LT.OR P1, PT, R10, 0x1, !P1 ;  /* 0x000000010a00780c */ /* 0x001fda0004f21670 */
[----:B------:R-:W-:Y:S05]  /*8280*/  @P1 BRA `(.L_x_174) ;  /* 0x0000000000d01947 */ /* 0x000fea0003800000 */
[----:B------:R-:W-:Y:S02]  /*8290*/  IMAD.SHL.U32 R16, R5, 0x80, RZ ;  /* 0x0000008005107824 */ /* 0x000fe400078e00ff */
[----:B------:R-:W-:Y:S02]  /*82a0*/  IMAD.SHL.U32 R17, R6, 0x40, RZ ;  /* 0x0000004006117824 */ /* 0x000fe400078e00ff */
[----:B------:R-:W-:Y:S02]  /*82b0*/  IMAD.MOV.U32 R18, RZ, RZ, RZ ;  /* 0x000000ffff127224 */ /* 0x000fe400078e00ff */
[----:B------:R-:W-:Y:S02]  /*82c0*/  IMAD.U32 R20, RZ, RZ, UR22 ;  /* 0x00000016ff147e24 */ /* 0x000fe4000f8e00ff */
[----:B------:R-:W-:Y:S02]  /*82d0*/  IMAD.MOV.U32 R5, RZ, RZ, R12 ;  /* 0x000000ffff057224 */ /* 0x000fe400078e000c */
[----:B------:R-:W-:-:S07]  /*82e0*/  IMAD.MOV.U32 R6, RZ, RZ, R15 ;  /* 0x000000ffff067224 */ /* 0x000fce00078e000f */
.L_x_178:
[----:B------:R-:W0:Y:S01]  /*82f0*/  S2R R11, SR_CgaCtaId ;  /* 0x00000000000b7919 */ /* 0x000e220000008800 */
[----:B------:R-:W-:-:S04]  /*8300*/  MOV R10, 0x400 ;  /* 0x00000400000a7802 */ /* 0x000fc80000000f00 */
[----:B0-----:R-:W-:Y:S02]  /*8310*/  LEA R21, R11, R10, 0x18 ;  /* 0x0000000a0b157211 */ /* 0x001fe400078ec0ff */
[----:B------:R-:W-:Y:S01]  /*8320*/  SHF.L.U32 R10, R5, 0x1f, RZ ;  /* 0x0000001f050a7819 */ /* 0x000fe200000006ff */
[----:B------:R-:W0:Y:S02]  /*8330*/  @!P3 LDC R11, c[0x0][0x500] ;  /* 0x00014000ff0bbb82 */ /* 0x000e240000000800 */
[----:B------:R-:W-:-:S04]  /*8340*/  IMAD R19, R6, 0x8, R21 ;  /* 0x0000000806137824 */ /* 0x000fc800078e0215 */
[----:B------:R-:W1:Y:S02]  /*8350*/  SYNCS.PHASECHK.TRANS64.TRYWAIT P1, [R19+URZ+0x90], R10 ;  /* 0x0000900a130075a7 */ /* 0x000e64000802017f */
[----:B-1----:R-:W-:Y:S05]  /*8360*/  @!P1 BRA `(.L_x_175) ;  /* 0x0000001400a49947 */ /* 0x002fea0003800000 */
.L_x_211:
[----:B-1----:R-:W-:Y:S01]  /*8370*/  PRMT R10, R13, 0x9910, RZ ;  /* 0x000099100d0a7816 */ /* 0x002fe200000000ff */
[----:B0-----:R0:W-:Y:S03]  /*8380*/  @!P3 SYNCS.ARRIVE.TRANS64 RZ, [R19+URZ], R11 ;  /* 0x0000000b13ffb9a7 */ /* 0x0011e6000800003f */
[----:B------:R-:W-:-:S13]  /*8390*/  ISETP.NE.AND P1, PT, R10, 0x2, PT ;  /* 0x000000020a00780c */ /* 0x000fda0003f25270 */
[----:B0-----:R-:W-:Y:S05]  /*83a0*/  @P1 BRA `(.L_x_176) ;  /* 0x0000000000041947 */ /* 0x001fea0003800000 */
[----:B------:R-:W-:Y:S01]  /*83b0*/  BPT.TRAP 0x1 ;  /* 0x000000040000795c */ /* 0x000fe20000300000 */
.L_x_176:
[----:B------:R-:W-:Y:S05]  /*83c0*/  @P0 BRA `(.L_x_177) ;  /* 0x0000000000040947 */ /* 0x000fea0003800000 */
[----:B------:R-:W-:Y:S01]  /*83d0*/  BPT.TRAP 0x1 ;  /* 0x000000040000795c */ /* 0x000fe20000300000 */
.L_x_177:
[C-C-:B------:R-:W-:Y:S01]  /*83e0*/  IMAD R10, R6.reuse, 0x1000, R21.reuse ;  /* 0x00001000060a7824 */ /* 0x140fe200078e0215 */
[----:B------:R-:W-:Y:S01]  /*83f0*/  R2UR UR9, R19 ;  /* 0x00000000130972ca */ /* 0x000fe200000e0000 */
[----:B------:R-:W-:Y:S01]  /*8400*/  IMAD R21, R6, 0x2000, R21 ;  /* 0x0000200006157824 */ /* 0x000fe200078e0215 */
[----:B------:R-:W-:Y:S01]  /*8410*/  UIADD3 UR4, UP0, UR20, 0xf0, URZ ;  /* 0x000000f014047890 */ /* 0x000fe2000ff1e03f */
[----:B------:R-:W-:Y:S01]  /*8420*/  VIADD R20, R20, 0xffffffff ;  /* 0xffffffff14147836 */ /* 0x000fe20000000000 */
[----:B------:R-:W-:Y:S01]  /*8430*/  R2UR UR5, R10 ;  /* 0x000000000a0572ca */ /* 0x000fe200000e0000 */
[----:B------:R-:W-:Y:S01]  /*8440*/  UIADD3 UR24, UP1, UR20, 0x1f0, URZ ;  /* 0x000001f014187890 */ /* 0x000fe2000ff3e03f */
[----:B------:R-:W-:Y:S01]  /*8450*/  R2UR UR8, R21 ;  /* 0x00000000150872ca */ /* 0x000fe200000e0000 */
[----:B------:R-:W-:Y:S01]  /*8460*/  VIADD R6, R6, 0x1 ;  /* 0x0000000106067836 */ /* 0x000fe20000000000 */
[----:B------:R-:W-:Y:S01]  /*8470*/  R2UR UR11, R17 ;  /* 0x00000000110b72ca */ /* 0x000fe200000e0000 */
[----:B------:R-:W-:Y:S01]  /*8480*/  UIADD3.X UR25, URZ, UR21, URZ, UP1, !UPT ;  /* 0x000000153f197290 */ /* 0x000fe20008ffe43f */
[----:B------:R-:W-:Y:S01]  /*8490*/  R2UR UR10, R18 ;  /* 0x00000000120a72ca */ /* 0x000fe200000e0000 */
[----:B------:R-:W-:Y:S01]  /*84a0*/  UMOV UR6, 0x0 ;  /* 0x0000000000067882 */ /* 0x000fe20000000000 */
[----:B------:R-:W-:Y:S01]  /*84b0*/  R2UR UR12, R4 ;  /* 0x00000000040c72ca */ /* 0x000fe200000e0000 */
[----:B------:R-:W-:Y:S01]  /*84c0*/  UMOV UR7, 0x10000000 ;  /* 0x1000000000077882 */ /* 0x000fe20000000000 */
[----:B------:R-:W-:Y:S01]  /*84d0*/  R2UR UR19, R16 ;  /* 0x00000000101372ca */ /* 0x000fe200000e0000 */
[----:B------:R-:W-:Y:S01]  /*84e0*/  VIADD R18, R18, 0x40 ;  /* 0x0000004012127836 */ /* 0x000fe20000000000 */
[----:B------:R-:W-:Y:S01]  /*84f0*/  ISETP.GT.AND P4, PT, R20, 0x1, PT ;  /* 0x000000011400780c */ /* 0x000fe20003f84270 */
[----:B------:R-:W-:Y:S01]  /*8500*/  UIADD3 UR14, UR5, 0x200, URZ ;  /* 0x00000200050e7890 */ /* 0x000fe2000fffe03f */
[----:B------:R-:W-:Y:S01]  /*8510*/  ISETP.NE.AND P1, PT, R6, 0x12, PT ;  /* 0x000000120600780c */ /* 0x000fe20003f25270 */
[----:B------:R-:W-:-:S02]  /*8520*/  UIADD3.X UR5, URZ, UR21, URZ, UP0, !UPT ;  /* 0x000000153f057290 */ /* 0x000fc400087fe43f */
[----:B------:R-:W-:Y:S01]  /*8530*/  UIADD3 UR15, UR8, 0x12200, URZ ;  /* 0x00012200080f7890 */ /* 0x000fe2000fffe03f */
[----:B------:R-:W-:Y:S02]  /*8540*/  SEL R10, RZ, 0x1, P1 ;  /* 0x00000001ff0a7807 */ /* 0x000fe40000800000 */
[----:B------:R-:W-:Y:S01]  /*8550*/  UMOV UR8, UR14 ;  /* 0x0000000e00087c82 */ /* 0x000fe20008000000 */
[----:B------:R-:W-:Y:S02]  /*8560*/  SEL R6, R6, RZ, P1 ;  /* 0x000000ff06067207 */ /* 0x000fe40000800000 */
[----:B------:R-:W-:Y:S01]  /*8570*/  LOP3.LUT R5, R5, R10, RZ, 0x3c, !PT ;  /* 0x0000000a05057212 */ /* 0x000fe200078e3cff */
[----:B------:R0:W-:Y:S02]  /*8580*/  UTMALDG.3D [UR8], [UR4], desc[UR6] ;  /* 0x00000608040075b4 */ /* 0x0001e40008011000 */
[----:B0-----:R-:W-:Y:S01]  /*8590*/  UMOV UR8, UR15 ;  /* 0x0000000f00087c82 */ /* 0x001fe20008000000 */
[----:B------:R-:W-:-:S02]  /*85a0*/  UMOV UR11, UR19 ;  /* 0x00000013000b7c82 */ /* 0x000fc40008000000 */
[----:B------:R0:W-:Y:S02]  /*85b0*/  UTMALDG.3D [UR8], [UR24], desc[UR6] ;  /* 0x00000608180075b4 */ /* 0x0001e40008011000 */
[----:B0-----:R-:W-:Y:S05]  /*85c0*/  @P4 BRA `(.L_x_178) ;  /* 0xfffffffc00484947 */ /* 0x001fea000383ffff */
.L_x_174:
[----:B------:R-:W-:Y:S05]  /*85d0*/  BSYNC B1 ;  /* 0x0000000000017941 */ /* 0x000fea0003800000 */
.L_x_173:
[----:B------:R-:W-:Y:S01]  /*85e0*/  LOP3.LUT P5, RZ, R14, 0xff, RZ, 0xc0, !PT ;  /* 0x000000ff0eff7812 */ /* 0x000fe200078ac0ff */
[----:B------:R-:W-:Y:S01]  /*85f0*/  VIADD R6, R15, UR13 ;  /* 0x0000000d0f067c36 */ /* 0x000fe20008000000 */
[----:B------:R-:W-:Y:S01]  /*8600*/  ULDC.64 UR4, c[0x0][0x650] ;  /* 0x0001940000047ab9 */ /* 0x000fe20000000a00 */
[----:B------:R-:W-:Y:S01]  /*8610*/  IMAD.U32 R11, RZ, RZ, UR13 ;  /* 0x0000000dff0b7e24 */ /* 0x000fe2000f8e00ff */
[----:B------:R-:W-:Y:S01]  /*8620*/  UISETP.GE.U32.AND UP0, UPT, UR13, 0x12, UPT ;  /* 0x000000120d00788c */ /* 0x000fe2000bf06070 */
[----:B------:R-:W-:Y:S01]  /*8630*/  BSSY B1, `(.L_x_179) ;  /* 0x000006b000017945 */ /* 0x000fe20003800000 */
[----:B------:R-:W-:Y:S02]  /*8640*/  ISETP.GT.U32.AND P1, PT, R6, 0x11, PT ;  /* 0x000000110600780c */ /* 0x000fe40003f24070 */
[----:B------:R-:W-:Y:S02]  /*8650*/  PRMT R14, RZ, 0x7610, R14 ;  /* 0x00007610ff0e7816 */ /* 0x000fe4000000000e */
[----:B------:R-:W-:-:S02]  /*8660*/  ISETP.LT.U32.AND P1, PT, R11, 0x12, P1 ;  /* 0x000000120b00780c */ /* 0x000fc40000f21070 */
[----:B------:R-:W-:Y:S01]  /*8670*/  PLOP3.LUT P4, PT, PT, PT, UP0, 0x80, 0x0 ;  /* 0x000000000000781c */ /* 0x000fe20003f8f008 */
[----:B------:R-:W0:Y:S01]  /*8680*/  @P5 S2R R5, SR_CgaCtaId ;  /* 0x0000000000055919 */ /* 0x000e220000008800 */
[----:B------:R-:W-:-:S04]  /*8690*/  @P5 MOV R4, 0x400 ;  /* 0x0000040000045802 */ /* 0x000fc80000000f00 */
[----:B0-----:R-:W-:Y:S01]  /*86a0*/  @P5 LEA R10, R5, R4, 0x18 ;  /* 0x00000004050a5211 */ /* 0x001fe200078ec0ff */
[----:B------:R-:W-:-:S03]  /*86b0*/  IMAD.WIDE.U32 R4, R6, 0x38e38e39, RZ ;  /* 0x38e38e3906047825 */ /* 0x000fc600078e00ff */
[----:B------:R0:W-:Y:S01]  /*86c0*/  @P5 SYNCS.ARRIVE.TRANS64.A1T0 RZ, [R10+URZ+0x158], RZ ;  /* 0x000158ff0aff59a7 */ /* 0x0001e2000810003f */
[----:B------:R-:W-:Y:S01]  /*86d0*/  IADD3 R2, P5, R2, R8, RZ ;  /* 0x0000000802027210 */ /* 0x000fe20007fbe0ff */
[----:B------:R-:W-:Y:S01]  /*86e0*/  IMAD.MOV.U32 R4, RZ, RZ, -0x1 ;  /* 0xffffffffff047424 */ /* 0x000fe200078e00ff */
[----:B------:R-:W-:Y:S02]  /*86f0*/  SHF.R.U32.HI R11, RZ, 0x2, R5 ;  /* 0x00000002ff0b7819 */ /* 0x000fe40000011605 */
[----:B------:R-:W-:Y:S01]  /*8700*/  SEL R5, RZ, 0x1, !P1 ;  /* 0x00000001ff057807 */ /* 0x000fe20004800000 */
[----:B------:R-:W-:Y:S01]  /*8710*/  IMAD.X R3, R3, 0x1, R0, P5 ;  /* 0x0000000103037824 */ /* 0x000fe200028e0600 */
[----:B------:R-:W-:Y:S01]  /*8720*/  ISETP.GE.U32.AND P1, PT, R2, UR4, PT ;  /* 0x0000000402007c0c */ /* 0x000fe2000bf26070 */
[----:B------:R-:W-:Y:S01]  /*8730*/  IMAD R15, R11, -0x12, R6 ;  /* 0xffffffee0b0f7824 */ /* 0x000fe200078e0206 */
[----:B------:R-:W-:Y:S01]  /*8740*/  LOP3.LUT R12, R12, R5, RZ, 0x3c, !PT ;  /* 0x000000050c0c7212 */ /* 0x000fe200078e3cff */
[----:B------:R-:W-:Y:S01]  /*8750*/  IMAD.MOV.U32 R6, RZ, RZ, -0x1 ;  /* 0xffffffffff067424 */ /* 0x000fe200078e00ff */
[----:B------:R-:W-:Y:S01]  /*8760*/  ISETP.GE.U32.AND.EX P1, PT, R3, UR5, PT, P1 ;  /* 0x0000000503007c0c */ /* 0x000fe2000bf26110 */
[----:B------:R-:W-:Y:S01]  /*8770*/  IMAD.MOV.U32 R5, RZ, RZ, -0x1 ;  /* 0xffffffffff057424 */ /* 0x000fe200078e00ff */
[----:B------:R-:W-:-:S02]  /*8780*/  @P4 LOP3.LUT R12, R12, 0x1, R11, 0x78, !PT ;  /* 0x000000010c0c4812 */ /* 0x000fc400078e780b */
[----:B0-----:R-:W-:-:S09]  /*8790*/  PRMT R10, RZ, 0x7610, R10 ;  /* 0x00007610ff0a7816 */ /* 0x001fd2000000000a */
[----:B------:R-:W-:Y:S05]  /*87a0*/  @P1 BRA `(.L_x_180) ;  /* 0x00000004004c1947 */ /* 0x000fea0003800000 */
[----:B------:R-:W0:Y:S01]  /*87b0*/  S2R R17, SR_CTAID.X ;  /* 0x0000000000117919 */ /* 0x000e220000002500 */
[----:B------:R-:W-:Y:S01]  /*87c0*/  ULDC.64 UR4, c[0x0][0x628] ;  /* 0x00018a0000047ab9 */ /* 0x000fe20000000a00 */
[----:B------:R-:W1:Y:S01]  /*87d0*/  LDC R18, c[0x0][0x144] ;  /* 0x00005100ff127b82 */ /* 0x000e620000000800 */
[----:B------:R-:W-:Y:S01]  /*87e0*/  ISETP.NE.U32.AND P1, PT, RZ, UR4, PT ;  /* 0x00000004ff007c0c */ /* 0x000fe2000bf25070 */
[----:B------:R-:W2:Y:S01]  /*87f0*/  S2R R6, SR_CTAID.Y ;  /* 0x0000000000067919 */ /* 0x000ea20000002600 */
[----:B------:R-:W-:Y:S01]  /*8800*/  ULDC UR6, c[0x0][0x150] ;  /* 0x0000540000067ab9 */ /* 0x000fe20000000800 */
[----:B------:R-:W-:Y:S01]  /*8810*/  ULDC UR7, c[0x0][0x630] ;  /* 0x00018c0000077ab9 */ /* 0x000fe20000000800 */
[----:B------:R-:W-:Y:S01]  /*8820*/  ISETP.NE.AND.EX P1, PT, RZ, UR5, PT, P1 ;  /* 0x00000005ff007c0c */ /* 0x000fe2000bf25310 */
[----:B------:R-:W-:Y:S01]  /*8830*/  IMAD.MOV.U32 R4, RZ, RZ, R2 ;  /* 0x000000ffff047224 */ /* 0x000fe200078e0002 */
[----:B0-----:R-:W-:-:S05]  /*8840*/  I2FP.F32.U32 R5, R17 ;  /* 0x0000001100057245 */ /* 0x001fca0000201000 */
[----:B------:R-:W-:Y:S01]  /*8850*/  FMUL R20, R5, UR6 ;  /* 0x0000000605147c20 */ /* 0x000fe20008400000 */
[----:B------:R-:W-:-:S05]  /*8860*/  IMAD.MOV.U32 R5, RZ, RZ, R3 ;  /* 0x000000ffff057224 */ /* 0x000fca00078e0003 */
[----:B--2---:R-:W-:Y:S05]  /*8870*/  @!P1 BRA `(.L_x_181) ;  /* 0x0000000000289947 */ /* 0x004fea0003800000 */
[----:B------:R-:W-:Y:S02]  /*8880*/  ULDC UR6, c[0x0][0x634] ;  /* 0x00018d0000067ab9 */ /* 0x000fe40000000800 */
[----:B------:R-:W-:-:S05]  /*8890*/  IADD3 R5, P1, R2, UR6, RZ ;  /* 0x0000000602057c10 */ /* 0x000fca000ff3e0ff */
[----:B------:R-:W-:-:S04]  /*88a0*/  IMAD.X R19, RZ, RZ, R3, P1 ;  /* 0x000000ffff137224 */ /* 0x000fc800008e0603 */
[----:B------:R-:W-:-:S04]  /*88b0*/  IMAD.WIDE.U32 R10, R19, UR4, RZ ;  /* 0x00000004130a7c25 */ /* 0x000fc8000f8e00ff */
[----:B------:R-:W-:-:S04]  /*88c0*/  IMAD.WIDE.U32 R10, P1, R5, UR5, R10 ;  /* 0x00000005050a7c25 */ /* 0x000fc8000f82000a */
[----:B------:R-:W-:-:S04]  /*88d0*/  IMAD.WIDE.U32 R4, R5, UR4, RZ ;  /* 0x0000000405047c25 */ /* 0x000fc8000f8e00ff */
[----:B------:R-:W-:Y:S01]  /*88e0*/  IMAD.MOV.U32 R4, RZ, RZ, R11 ;  /* 0x000000ffff047224 */ /* 0x000fe200078e000b */
[----:B------:R-:W-:Y:S01]  /*88f0*/  IADD3 RZ, P4, R5, R10, RZ ;  /* 0x0000000a05ff7210 */ /* 0x000fe20007f9e0ff */
[----:B------:R-:W-:-:S04]  /*8900*/  IMAD.X R5, RZ, RZ, RZ, P1 ;  /* 0x000000ffff057224 */ /* 0x000fc800008e06ff */
[----:B------:R-:W-:-:S08]  /*8910*/  IMAD.WIDE.U32.X R4, R19, UR5, R4, P4 ;  /* 0x0000000513047c25 */ /* 0x000fd0000a0e0404 */
.L_x_181:
[--C-:B------:R-:W-:Y:S01]  /*8920*/  SHF.R.U64 R16, R4, UR7, R5.reuse ;  /* 0x0000000704107c19 */ /* 0x100fe20008001205 */
[----:B------:R-:W0:Y:S01]  /*8930*/  F2I.U32.TRUNC.NTZ R20, R20 ;  /* 0x0000001400147305 */ /* 0x000e22000020f000 */
[----:B------:R-:W-:Y:S01]  /*8940*/  SHF.R.U32.HI R4, RZ, UR7, R5 ;  /* 0x00000007ff047c19 */ /* 0x000fe20008011605 */
[----:B------:R-:W-:Y:S01]  /*8950*/  ULDC.64 UR4, c[0x0][0x620] ;  /* 0x0001880000047ab9 */ /* 0x000fe20000000a00 */
[----:B------:R-:W-:Y:S01]  /*8960*/  IADD3 R11, P1, RZ, -R16, RZ ;  /* 0x80000010ff0b7210 */ /* 0x000fe20007f3e0ff */
[----:B------:R-:W-:Y:S01]  /*8970*/  ULDC.64 UR6, c[0x0][0x640] ;  /* 0x0001900000067ab9 */ /* 0x000fe20000000a00 */
[----:B------:R-:W2:Y:S03]  /*8980*/  LDC R21, c[0x0][0x148] ;  /* 0x00005200ff157b82 */ /* 0x000ea60000000800 */
[----:B------:R-:W-:Y:S01]  /*8990*/  IMAD.X R4, RZ, RZ, ~R4, P1 ;  /* 0x000000ffff047224 */ /* 0x000fe200008e0e04 */
[----:B------:R-:W-:-:S03]  /*89a0*/  ISETP.NE.U32.AND P1, PT, RZ, UR6, PT ;  /* 0x00000006ff007c0c */ /* 0x000fc6000bf25070 */
[----:B------:R-:W-:Y:S01]  /*89b0*/  IMAD R10, R4, UR4, RZ ;  /* 0x00000004040a7c24 */ /* 0x000fe2000f8e02ff */
[----:B------:R-:W-:Y:S01]  /*89c0*/  ISETP.NE.AND.EX P1, PT, RZ, UR7, PT, P1 ;  /* 0x00000007ff007c0c */ /* 0x000fe2000bf25310 */
[----:B------:R-:W-:Y:S01]  /*89d0*/  IMAD.WIDE.U32 R4, R11, UR4, R2 ;  /* 0x000000040b047c25 */ /* 0x000fe2000f8e0002 */
[----:B------:R-:W-:-:S03]  /*89e0*/  ULDC UR4, c[0x0][0x618] ;  /* 0x0001860000047ab9 */ /* 0x000fc60000000800 */
[----:B------:R-:W-:Y:S01]  /*89f0*/  IMAD R11, R11, UR5, R10 ;  /* 0x000000050b0b7c24 */ /* 0x000fe2000f8e020a */
[----:B------:R-:W-:Y:S01]  /*8a00*/  ULDC UR5, c[0x0][0x154] ;  /* 0x0000550000057ab9 */ /* 0x000fe20000000800 */
[----:B0-----:R-:W-:Y:S02]  /*8a10*/  IMAD.MOV R10, RZ, RZ, -R20 ;  /* 0x000000ffff0a7224 */ /* 0x001fe400078e0a14 */
[----:B------:R-:W-:Y:S02]  /*8a20*/  IMAD.IADD R5, R5, 0x1, R11 ;  /* 0x0000000105057824 */ /* 0x000fe400078e020b */
[----:B-1----:R-:W-:Y:S01]  /*8a30*/  IMAD R17, R18, R10, R17 ;  /* 0x0000000a12117224 */ /* 0x002fe200078e0211 */
[----:B------:R-:W-:Y:S02]  /*8a40*/  I2FP.F32.U32 R10, R6 ;  /* 0x00000006000a7245 */ /* 0x000fe40000201000 */
[--C-:B------:R-:W-:Y:S02]  /*8a50*/  SHF.R.U64 R18, R4, UR4, R5.reuse ;  /* 0x0000000404127c19 */ /* 0x100fe40008001205 */
[----:B------:R-:W-:Y:S01]  /*8a60*/  SHF.R.U32.HI R5, RZ, UR4, R5 ;  /* 0x00000004ff057c19 */ /* 0x000fe20008011605 */
[----:B------:R-:W-:Y:S01]  /*8a70*/  FMUL R10, R10, UR5 ;  /* 0x000000050a0a7c20 */ /* 0x000fe20008400000 */
[----:B------:R-:W-:-:S02]  /*8a80*/  ULDC UR4, c[0x0][0x608] ;  /* 0x0001820000047ab9 */ /* 0x000fc40000000800 */
[--C-:B------:R-:W-:Y:S01]  /*8a90*/  SHF.R.U64 R20, R18, UR4, R5.reuse ;  /* 0x0000000412147c19 */ /* 0x100fe20008001205 */
[----:B------:R0:W1:Y:S01]  /*8aa0*/  F2I.U32.TRUNC.NTZ R22, R10 ;  /* 0x0000000a00167305 */ /* 0x000062000020f000 */
[----:B------:R-:W-:Y:S01]  /*8ab0*/  SHF.R.U32.HI R5, RZ, UR4, R5 ;  /* 0x00000004ff057c19 */ /* 0x000fe20008011605 */
[----:B------:R-:W-:-:S03]  /*8ac0*/  ULDC UR4, c[0x0][0x658] ;  /* 0x0001960000047ab9 */ /* 0x000fc60000000800 */
[--C-:B------:R-:W-:Y:S02]  /*8ad0*/  SHF.R.U64 R19, R20, UR4, R5.reuse ;  /* 0x0000000414137c19 */ /* 0x100fe40008001205 */
[----:B------:R-:W-:-:S03]  /*8ae0*/  SHF.R.U32.HI R23, RZ, UR4, R5 ;  /* 0x00000004ff177c19 */ /* 0x000fc60008011605 */
[----:B------:R-:W-:Y:S02]  /*8af0*/  IMAD.MOV.U32 R4, RZ, RZ, R19 ;  /* 0x000000ffff047224 */ /* 0x000fe400078e0013 */
[----:B------:R-:W-:Y:S01]  /*8b00*/  IMAD.MOV.U32 R5, RZ, RZ, R23 ;  /* 0x000000ffff057224 */ /* 0x000fe200078e0017 */
[----:B0-----:R-:W-:Y:S06]  /*8b10*/  @!P1 BRA `(.L_x_182) ;  /* 0x0000000000289947 */ /* 0x001fec0003800000 */
        /* <DEDUP_REMOVED lines=10> */
.L_x_182:
[----:B------:R-:W-:Y:S01]  /*8bc0*/  ULDC UR4, c[0x0][0x648] ;  /* 0x0001920000047ab9 */ /* 0x000fe20000000800 */
[----:B-1----:R-:W-:Y:S01]  /*8bd0*/  IMAD.MOV R22, RZ, RZ, -R22 ;  /* 0x000000ffff167224 */ /* 0x002fe200078e0a16 */
[----:B------:R-:W-:Y:S01]  /*8be0*/  SHF.R.U64 R5, R4, UR4, R5 ;  /* 0x0000000404057c19 */ /* 0x000fe20008001205 */
[----:B------:R-:W-:Y:S01]  /*8bf0*/  ULDC UR4, c[0x0][0x638] ;  /* 0x00018e0000047ab9 */ /* 0x000fe20000000800 */
[----:B------:R-:W-:Y:S01]  /*8c00*/  LOP3.LUT R4, R20, UR17, RZ, 0xc0, !PT ;  /* 0x0000001114047c12 */ /* 0x000fe2000f8ec0ff */
[----:B--2---:R-:W-:Y:S01]  /*8c10*/  @P2 IMAD R17, R21, R22, R6 ;  /* 0x0000001615112224 */ /* 0x004fe200078e0206 */
[----:B------:R-:W-:Y:S01]  /*8c20*/  LOP3.LUT R18, R18, UR16, RZ, 0xc0, !PT ;  /* 0x0000001012127c12 */ /* 0x000fe2000f8ec0ff */
[----:B------:R-:W-:Y:S01]  /*8c30*/  IMAD.MOV R6, RZ, RZ, -R5 ;  /* 0x000000ffff067224 */ /* 0x000fe200078e0a05 */
[----:B------:R-:W-:Y:S01]  /*8c40*/  ULDC UR5, c[0x0][0x610] ;  /* 0x0001840000057ab9 */ /* 0x000fe20000000800 */
[----:B------:R-:W-:Y:S02]  /*8c50*/  IMAD R4, R5, UR18, R4 ;  /* 0x0000001205047c24 */ /* 0x000fe4000f8e0204 */
[----:B------:R-:W-:Y:S01]  /*8c60*/  IMAD R19, R6, UR4, R19 ;  /* 0x0000000406137c24 */ /* 0x000fe2000f8e0213 */
[----:B------:R-:W-:Y:S01]  /*8c70*/  ULDC UR4, c[0x0][0x600] ;  /* 0x0001800000047ab9 */ /* 0x000fe20000000800 */
[----:B------:R-:W-:-:S02]  /*8c80*/  IMAD R17, R4, UR5, R17 ;  /* 0x0000000504117c24 */ /* 0x000fc4000f8e0211 */
[----:B------:R-:W-:Y:S02]  /*8c90*/  IMAD R6, R19, UR4, R18 ;  /* 0x0000000413067c24 */ /* 0x000fe4000f8e0212 */
[----:B------:R-:W-:Y:S02]  /*8ca0*/  IMAD.MOV.U32 R10, RZ, RZ, 0x1 ;  /* 0x00000001ff0a7424 */ /* 0x000fe400078e00ff */
[----:B------:R-:W-:Y:S01]  /*8cb0*/  IMAD.MOV.U32 R4, RZ, RZ, R16 ;  /* 0x000000ffff047224 */ /* 0x000fe200078e0010 */
[----:B------:R-:W-:Y:S02]  /*8cc0*/  SEL R5, R6, R17, !P2 ;  /* 0x0000001106057207 */ /* 0x000fe40005000000 */
[----:B------:R-:W-:-:S07]  /*8cd0*/  SEL R6, R17, R6, !P2 ;  /* 0x0000000611067207 */ /* 0x000fce0005000000 */
.L_x_180:
[----:B------:R-:W-:Y:S05]  /*8ce0*/  BSYNC B1 ;  /* 0x0000000000017941 */ /* 0x000fea0003800000 */
.L_x_179:
[----:B------:R-:W-:-:S13]  /*8cf0*/  LOP3.LUT P1, RZ, R10, 0xff, RZ, 0xc0, !PT ;  /* 0x000000ff0aff7812 */ /* 0x000fda000782c0ff */
[----:B------:R-:W-:Y:S05]  /*8d00*/  @P1 BRA `(.L_x_183) ;  /* 0xfffffff400441947 */ /* 0x000fea000383ffff */
[----:B------:R-:W-:Y:S05]  /*8d10*/  BSYNC B0 ;  /* 0x0000000000007941 */ /* 0x000fea0003800000 */
.L_x_171:
[----:B------:R-:W-:-:S03]  /*8d20*/  UMOV UR4, 0xffffffff ;  /* 0xffffffff00047882 */ /* 0x000fc60000000000 */
[----:B------:R-:W-:Y:S05]  /*8d30*/  BRA.DIV UR4, `(.L_x_184) ;  /* 0x0000000e04447947 */ /* 0x000fea000b800000 */
[----:B------:R-:W-:-:S13]  /*8d40*/  ELECT P0, URZ, PT ;  /* 0x00000000003f782f */ /* 0x000fda0003800000 */
.L_x_214:
[----:B------:R-:W-:Y:S04]  /*8d50*/  BSSY B0, `(.L_x_185) ;  /* 0x00000a9000007945 */ /* 0x000fe80003800000 */
[----:B------:R-:W-:Y:S05]  /*8d60*/  @!P0 BRA `(.L_x_186) ;  /* 0x00000008009c8947 */ /* 0x000fea0003800000 */
[----:B------:R-:W-:-:S04]  /*8d70*/  LOP3.LUT R7, R7, 0x2, RZ, 0xfc, !PT ;  /* 0x0000000207077812 */ /* 0x000fc800078efcff */
[----:B------:R-:W-:-:S13]  /*8d80*/  ISETP.NE.AND P0, PT, R7, 0x3, PT ;  /* 0x000000030700780c */ /* 0x000fda0003f05270 */
[----:B------:R-:W-:Y:S05]  /*8d90*/  @!P0 BRA `(.L_x_187) ;  /* 0x0000000000048947 */ /* 0x000fea0003800000 */
[----:B------:R-:W-:Y:S01]  /*8da0*/  BPT.TRAP 0x1 ;  /* 0x000000040000795c */ /* 0x000fe20000300000 */
.L_x_187:
[----:B------:R-:W0:Y:S01]  /*8db0*/  S2R R3, SR_CgaCtaId ;  /* 0x0000000000037919 */ /* 0x000e220000008800 */
[----:B------:R-:W-:Y:S02]  /*8dc0*/  MOV R0, 0x400 ;  /* 0x0000040000007802 */ /* 0x000fe40000000f00 */
[----:B------:R-:W-:Y:S02]  /*8dd0*/  SHF.L.U32 R2, R12, 0x1f, RZ ;  /* 0x0000001f0c027819 */ /* 0x000fe400000006ff */
[----:B0-----:R-:W-:-:S05]  /*8de0*/  LEA R0, R3, R0, 0x18 ;  /* 0x0000000003007211 */ /* 0x001fca00078ec0ff */
[----:B------:R-:W-:-:S04]  /*8df0*/  VIADD R0, R0, 0x90 ;  /* 0x0000009000007836 */ /* 0x000fc80000000000 */
[C---:B------:R-:W-:Y:S02]  /*8e00*/  IMAD R5, R15.reuse, 0x8, R0 ;  /* 0x000000080f057824 */ /* 0x040fe400078e0200 */
[----:B------:R-:W-:Y:S02]  /*8e10*/  VIADD R15, R15, 0x1 ;  /* 0x000000010f0f7836 */ /* 0x000fe40000000000 */
[----:B------:R-:W0:Y:S03]  /*8e20*/  SYNCS.PHASECHK.TRANS64.TRYWAIT P0, [R5+URZ], R2 ;  /* 0x00000002050075a7 */ /* 0x000e26000800017f */
[----:B------:R-:W-:-:S04]  /*8e30*/  ISETP.NE.AND P1, PT, R15, 0x12, PT ;  /* 0x000000120f00780c */ /* 0x000fc80003f25270 */
[----:B------:R-:W-:Y:S02]  /*8e40*/  SEL R3, RZ, 0x1, P1 ;  /* 0x00000001ff037807 */ /* 0x000fe40000800000 */
[----:B------:R-:W-:Y:S02]  /*8e50*/  SEL R15, R15, RZ, P1 ;  /* 0x000000ff0f0f7207 */ /* 0x000fe40000800000 */
[----:B------:R-:W-:-:S03]  /*8e60*/  LOP3.LUT R12, R12, R3, RZ, 0x3c, !PT ;  /* 0x000000030c0c7212 */ /* 0x000fc600078e3cff */
[----:B------:R-:W-:Y:S01]  /*8e70*/  IMAD R7, R15, 0x8, R0 ;  /* 0x000000080f077824 */ /* 0x000fe200078e0200 */
[----:B------:R-:W-:Y:S01]  /*8e80*/  SHF.L.U32 R4, R12, 0x1f, RZ ;  /* 0x0000001f0c047819 */ /* 0x000fe200000006ff */
[----:B0-----:R-:W-:Y:S06]  /*8e90*/  @!P0 BRA `(.L_x_188) ;  /* 0x0000000c00108947 */ /* 0x001fec0003800000 */
.L_x_215:
[----:B------:R-:W1:Y:S01]  /*8ea0*/  SYNCS.PHASECHK.TRANS64.TRYWAIT P0, [R7+URZ], R4 ;  /* 0x00000004070075a7 */ /* 0x000e62000800017f */
[----:B0-----:R-:W-:-:S05]  /*8eb0*/  VIADD R2, R15, 0x1 ;  /* 0x000000010f027836 */ /* 0x001fca0000000000 */
[----:B------:R-:W-:-:S04]  /*8ec0*/  ISETP.NE.AND P1, PT, R2, 0x12, PT ;  /* 0x000000120200780c */ /* 0x000fc80003f25270 */
[----:B------:R-:W-:Y:S02]  /*8ed0*/  SEL R3, RZ, 0x1, P1 ;  /* 0x00000001ff037807 */ /* 0x000fe40000800000 */
[----:B------:R-:W-:Y:S02]  /*8ee0*/  SEL R9, R2, RZ, P1 ;  /* 0x000000ff02097207 */ /* 0x000fe40000800000 */
[----:B------:R-:W-:-:S03]  /*8ef0*/  LOP3.LUT R12, R12, R3, RZ, 0x3c, !PT ;  /* 0x000000030c0c7212 */ /* 0x000fc600078e3cff */
[----:B------:R-:W-:Y:S01]  /*8f00*/  IMAD R6, R9, 0x8, R0 ;  /* 0x0000000809067824 */ /* 0x000fe200078e0200 */
[----:B------:R-:W-:Y:S01]  /*8f10*/  SHF.L.U32 R5, R12, 0x1f, RZ ;  /* 0x0000001f0c057819 */ /* 0x000fe200000006ff */
[----:B-1----:R-:W-:Y:S06]  /*8f20*/  @!P0 BRA `(.L_x_189) ;  /* 0x0000000c00008947 */ /* 0x002fec0003800000 */
.L_x_216:
[----:B------:R-:W1:Y:S01]  /*8f30*/  SYNCS.PHASECHK.TRANS64.TRYWAIT P0, [R6+URZ], R5 ;  /* 0x00000005060075a7 */ /* 0x000e62000800017f */
[----:B------:R-:W-:-:S05]  /*8f40*/  VIADD R2, R9, 0x1 ;  /* 0x0000000109027836 */ /* 0x000fca0000000000 */
[----:B------:R-:W-:-:S04]  /*8f50*/  ISETP.NE.AND P1, PT, R2, 0x12, PT ;  /* 0x000000120200780c */ /* 0x000fc80003f25270 */
[----:B------:R-:W-:Y:S02]  /*8f60*/  SEL R3, RZ, 0x1, P1 ;  /* 0x00000001ff037807 */ /* 0x000fe40000800000 */
[----:B0-----:R-:W-:Y:S02]  /*8f70*/  SEL R7, R2, RZ, P1 ;  /* 0x000000ff02077207 */ /* 0x001fe40000800000 */
[----:B------:R-:W-:-:S03]  /*8f80*/  LOP3.LUT R12, R12, R3, RZ, 0x3c, !PT ;  /* 0x000000030c0c7212 */ /* 0x000fc600078e3cff */
[----:B------:R-:W-:Y:S01]  /*8f90*/  IMAD R9, R7, 0x8, R0 ;  /* 0x0000000807097824 */ /* 0x000fe200078e0200 */
[----:B------:R-:W-:Y:S01]  /*8fa0*/  SHF.L.U32 R4, R12, 0x1f, RZ ;  /* 0x0000001f0c047819 */ /* 0x000fe200000006ff */
[----:B-1----:R-:W-:Y:S06]  /*8fb0*/  @!P0 BRA `(.L_x_190) ;  /* 0x0000000800f08947 */ /* 0x002fec0003800000 */
.L_x_217:
[----:B------:R-:W1:Y:S01]  /*8fc0*/  SYNCS.PHASECHK.TRANS64.TRYWAIT P0, [R9+URZ], R4 ;  /* 0x00000004090075a7 */ /* 0x000e62000800017f */
[----:B------:R-:W-:-:S05]  /*8fd0*/  VIADD R2, R7, 0x1 ;  /* 0x0000000107027836 */ /* 0x000fca0000000000 */
[----:B------:R-:W-:-:S04]  /*8fe0*/  ISETP.NE.AND P1, PT, R2, 0x12, PT ;  /* 0x000000120200780c */ /* 0x000fc80003f25270 */
[----:B------:R-:W-:Y:S02]  /*8ff0*/  SEL R3, RZ, 0x1, P1 ;  /* 0x00000001ff037807 */ /* 0x000fe40000800000 */
[----:B------:R-:W-:Y:S02]  /*9000*/  SEL R7, R2, RZ, P1 ;  /* 0x000000ff02077207 */ /* 0x000fe40000800000 */
[----:B------:R-:W-:-:S03]  /*9010*/  LOP3.LUT R12, R12, R3, RZ, 0x3c, !PT ;  /* 0x000000030c0c7212 */ /* 0x000fc600078e3cff */
[----:B0-----:R-:W-:Y:S01]  /*9020*/  IMAD R6, R7, 0x8, R0 ;  /* 0x0000000807067824 */ /* 0x001fe200078e0200 */
[----:B------:R-:W-:Y:S01]  /*9030*/  SHF.L.U32 R5, R12, 0x1f, RZ ;  /* 0x0000001f0c057819 */ /* 0x000fe200000006ff */
[----:B-1----:R-:W-:Y:S06]  /*9040*/  @!P0 BRA `(.L_x_191) ;  /* 0x0000000800e08947 */ /* 0x002fec0003800000 */
.L_x_218:
        /* <DEDUP_REMOVED lines=9> */
.L_x_219:
        /* <DEDUP_REMOVED lines=9> */
.L_x_220:
        /* <DEDUP_REMOVED lines=9> */
.L_x_221:
        /* <DEDUP_REMOVED lines=9> */
.L_x_222:
        /* <DEDUP_REMOVED lines=9> */
.L_x_223:
        /* <DEDUP_REMOVED lines=9> */
.L_x_224:
        /* <DEDUP_REMOVED lines=9> */
.L_x_225:
        /* <DEDUP_REMOVED lines=9> */
.L_x_226:
        /* <DEDUP_REMOVED lines=9> */
.L_x_227:
        /* <DEDUP_REMOVED lines=9> */
.L_x_228:
        /* <DEDUP_REMOVED lines=9> */
.L_x_229:
        /* <DEDUP_REMOVED lines=9> */
.L_x_230:
[----:B------:R-:W1:Y:S01]  /*9710*/  SYNCS.PHASECHK.TRANS64.TRYWAIT P0, [R6+URZ], R5 ;  /* 0x00000005060075a7 */ /* 0x000e62000800017f */
[----:B------:R-:W-:-:S05]  /*9720*/  VIADD R2, R7, 0x1 ;  /* 0x0000000107027836 */ /* 0x000fca0000000000 */
[----:B------:R-:W-:-:S04]  /*9730*/  ISETP.NE.AND P1, PT, R2, 0x12, PT ;  /* 0x000000120200780c */ /* 0x000fc80003f25270 */
[----:B0-----:R-:W-:Y:S02]  /*9740*/  SEL R4, RZ, 0x1, P1 ;  /* 0x00000001ff047807 */ /* 0x001fe40000800000 */
[----:B------:R-:W-:Y:S02]  /*9750*/  SEL R3, R2, RZ, P1 ;  /* 0x000000ff02037207 */ /* 0x000fe40000800000 */
[----:B------:R-:W-:Y:S01]  /*9760*/  LOP3.LUT R4, R11, R4, RZ, 0x3c, !PT ;  /* 0x000000040b047212 */ /* 0x000fe200078e3cff */
[----:B-1----:R-:W-:Y:S06]  /*9770*/  @!P0 BRA `(.L_x_204) ;  /* 0x0000000800188947 */ /* 0x002fec0003800000 */
.L_x_231:
[----:B------:R-:W-:Y:S01]  /*9780*/  IMAD R3, R3, 0x8, R0 ;  /* 0x0000000803037824 */ /* 0x000fe200078e0200 */
[----:B------:R-:W-:-:S07]  /*9790*/  SHF.L.U32 R0, R4, 0x1f, RZ ;  /* 0x0000001f04007819 */ /* 0x000fce00000006ff */
.L_x_205:
[----:B-1----:R1:W2:Y:S02]  /*97a0*/  SYNCS.PHASECHK.TRANS64.TRYWAIT P0, [R3+URZ], R0 ;  /* 0x00000000030075a7 */ /* 0x0022a4000800017f */
[----:B--2---:R-:W-:Y:S05]  /*97b0*/  @!P0 NANOSLEEP.SYNCS 0x989680 ;  /* 0x009896800000895d */ /* 0x004fea0003900000 */
[----:B------:R-:W2:Y:S02]  /*97c0*/  @!P0 SYNCS.PHASECHK.TRANS64 P0, [R3+URZ], R0 ;  /* 0x00000000030085a7 */ /* 0x000ea4000800007f */
[----:B--2---:R-:W-:Y:S05]  /*97d0*/  @!P0 BRA `(.L_x_205) ;  /* 0xfffffffc00f08947 */ /* 0x004fea000383ffff */
.L_x_186:
[----:B------:R-:W-:Y:S05]  /*97e0*/  BSYNC B0 ;  /* 0x0000000000007941 */ /* 0x000fea0003800000 */
.L_x_185:
[----:B------:R-:W-:Y:S05]  /*97f0*/  EXIT ;  /* 0x000000000000794d */ /* 0x000fea0003800000 */
.L_x_16:
[----:B0-----:R-:W-:-:S04]  /*9800*/  IMAD.U32 R17, RZ, RZ, UR15 ;  /* 0x0000000fff117e24 */ /* 0x001fc8000f8e00ff */
[----:B------:R0:W1:Y:S03]  /*9810*/  SYNCS.PHASECHK.TRANS64.TRYWAIT P0, [R17+URZ+-0x8], R16 ;  /* 0xfffff810110075a7 */ /* 0x000066000800017f */
[----:B-1----:R-:W-:Y:S05]  /*9820*/  @!P0 NANOSLEEP.SYNCS 0x989680 ;  /* 0x009896800000895d */ /* 0x002fea0003900000 */
[----:B------:R-:W1:Y:S02]  /*9830*/  @!P0 SYNCS.PHASECHK.TRANS64 P0, [R17+URZ+-0x8], R16 ;  /* 0xfffff810110085a7 */ /* 0x000e64000800007f */
[----:B-1----:R-:W-:Y:S05]  /*9840*/  @!P0 BRA `(.L_x_16) ;  /* 0xfffffffc00ec8947 */ /* 0x002fea000383ffff */
[----:B------:R-:W-:Y:S05]  /*9850*/  BRA `(.L_x_206) ;  /* 0xffffff7c00787947 */ /* 0x000fea000383ffff */
.L_x_21:
[----:B-1----:R-:W-:-:S04]  /*9860*/  IMAD.U32 R17, RZ, RZ, UR6 ;  /* 0x00000006ff117e24 */ /* 0x002fc8000f8e00ff */
[----:B------:R1:W2:Y:S03]  /*9870*/  SYNCS.PHASECHK.TRANS64.TRYWAIT P0, [R17+URZ], R16 ;  /* 0x00000010110075a7 */ /* 0x0002a6000800017f */
[----:B--2---:R-:W-:Y:S05]  /*9880*/  @!P0 NANOSLEEP.SYNCS 0x989680 ;  /* 0x009896800000895d */ /* 0x004fea0003900000 */
[----:B------:R-:W2:Y:S02]  /*9890*/  @!P0 SYNCS.PHASECHK.TRANS64 P0, [R17+URZ], R16 ;  /* 0x00000010110085a7 */ /* 0x000ea4000800007f */
[----:B--2---:R-:W-:Y:S05]  /*98a0*/  @!P0 BRA `(.L_x_21) ;  /* 0xfffffffc00ec8947 */ /* 0x004fea000383ffff */
[----:B------:R-:W-:Y:S05]  /*98b0*/  BRA `(.L_x_20) ;  /* 0xffffff8000a47947 */ /* 0x000fea000383ffff */
.L_x_27:
[----:B-1----:R-:W-:-:S04]  /*98c0*/  IMAD.U32 R18, RZ, RZ, UR9 ;  /* 0x00000009ff127e24 */ /* 0x002fc8000f8e00ff */
[----:B------:R1:W2:Y:S03]  /*98d0*/  SYNCS.PHASECHK.TRANS64.TRYWAIT P0, [R18+URZ], R17 ;  /* 0x00000011120075a7 */ /* 0x0002a6000800017f */
[----:B--2---:R-:W-:Y:S05]  /*98e0*/  @!P0 NANOSLEEP.SYNCS 0x989680 ;  /* 0x009896800000895d */ /* 0x004fea0003900000 */
[----:B------:R-:W2:Y:S02]  /*98f0*/  @!P0 SYNCS.PHASECHK.TRANS64 P0, [R18+URZ], R17 ;  /* 0x00000011120085a7 */ /* 0x000ea4000800007f */
[----:B--2---:R-:W-:Y:S05]  /*9900*/  @!P0 BRA `(.L_x_27) ;  /* 0xfffffffc00ec8947 */ /* 0x004fea000383ffff */
[----:B------:R-:W-:Y:S05]  /*9910*/  BRA `(.L_x_26) ;  /* 0xffffff8800dc7947 */ /* 0x000fea000383ffff */
.L_x_35:
[----:B0-----:R-:W-:-:S04]  /*9920*/  IMAD.U32 R17, RZ, RZ, UR15 ;  /* 0x0000000fff117e24 */ /* 0x001fc8000f8e00ff */
[----:B------:R0:W1:Y:S03]  /*9930*/  SYNCS.PHASECHK.TRANS64.TRYWAIT P0, [R17+URZ+0x8], R16 ;  /* 0x00000810110075a7 */ /* 0x000066000800017f */
[----:B-1----:R-:W-:Y:S05]  /*9940*/  @!P0 NANOSLEEP.SYNCS 0x989680 ;  /* 0x009896800000895d */ /* 0x002fea0003900000 */
[----:B------:R-:W1:Y:S02]  /*9950*/  @!P0 SYNCS.PHASECHK.TRANS64 P0, [R17+URZ+0x8], R16 ;  /* 0x00000810110085a7 */ /* 0x000e64000800007f */
[----:B-1----:R-:W-:Y:S05]  /*9960*/  @!P0 BRA `(.L_x_35) ;  /* 0xfffffffc00ec8947 */ /* 0x002fea000383ffff */
[----:B------:R-:W-:Y:S05]  /*9970*/  BRA `(.L_x_207) ;  /* 0xffffff9800347947 */ /* 0x000fea000383ffff */
.L_x_172:
[----:B------:R-:W-:Y:S01]  /*9980*/  BSSY B1, `(.L_x_208) ;  /* 0x0000006000017945 */ /* 0x000fe20003800000 */
[----:B------:R-:W-:-:S07]  /*9990*/  IMAD.MOV.U32 R10, RZ, RZ, -0x1 ;  /* 0xffffffffff0a7424 */ /* 0x000fce00078e00ff */
[----:B------:R-:W-:Y:S05]  /*99a0*/  WARPSYNC.COLLECTIVE R10, `(.L_x_209) ;  /* 0x000000000a0c7348 */ /* 0x000fea0003c00000 */
[----:B------:R-:W-:Y:S02]  /*99b0*/  ELECT P1, UR62, PT ;  /* 0x00000000003e782f */ /* 0x000fe40003820000 */
[----:B------:R-:W-:Y:S01]  /*99c0*/  MOV R10, UR62 ;  /* 0x0000003e000a7c02 */ /* 0x000fe20008000f00 */
[----:B------:R-:W-:Y:S10]  /*99d0*/  ENDCOLLECTIVE ;  /* 0x000000000000791b */ /* 0x000ff40003800000 */
.L_x_209:
[----:B------:R-:W-:Y:S05]  /*99e0*/  BSYNC B1 ;  /* 0x0000000000017941 */ /* 0x000fea0003800000 */
.L_x_208:
[----:B------:R-:W-:Y:S05]  /*99f0*/  BRA `(.L_x_210) ;  /* 0xffffffe800147947 */ /* 0x000fea000383ffff */
.L_x_175:
[----:B-1----:R1:W2:Y:S02]  /*9a00*/  SYNCS.PHASECHK.TRANS64.TRYWAIT P1, [R19+URZ+0x90], R10 ;  /* 0x0000900a130075a7 */ /* 0x0022a4000802017f */
[----:B--2---:R-:W-:Y:S05]  /*9a10*/  @!P1 NANOSLEEP.SYNCS 0x989680 ;  /* 0x009896800000995d */ /* 0x004fea0003900000 */
[----:B------:R-:W2:Y:S02]  /*9a20*/  @!P1 SYNCS.PHASECHK.TRANS64 P1, [R19+URZ+0x90], R10 ;  /* 0x0000900a130095a7 */ /* 0x000ea4000802007f */
[----:B--2---:R-:W-:Y:S05]  /*9a30*/  @!P1 BRA `(.L_x_175) ;  /* 0xfffffffc00f09947 */ /* 0x004fea000383ffff */
[----:B------:R-:W-:Y:S05]  /*9a40*/  BRA `(.L_x_211) ;  /* 0xffffffe800487947 */ /* 0x000fea000383ffff */
.L_x_184:
[----:B------:R-:W-:Y:S01]  /*9a50*/  BSSY B0, `(.L_x_212) ;  /* 0x0000006000007945 */ /* 0x000fe20003800000 */
[----:B------:R-:W-:-:S07]  /*9a60*/  IMAD.MOV.U32 R10, RZ, RZ, -0x1 ;  /* 0xffffffffff0a7424 */ /* 0x000fce00078e00ff */
[----:B------:R-:W-:Y:S05]  /*9a70*/  WARPSYNC.COLLECTIVE R10, `(.L_x_213) ;  /* 0x000000000a0c7348 */ /* 0x000fea0003c00000 */
[----:B------:R-:W-:Y:S02]  /*9a80*/  ELECT P1, UR62, PT ;  /* 0x00000000003e782f */ /* 0x000fe40003820000 */
[----:B------:R-:W-:Y:S01]  /*9a90*/  MOV R10, UR62 ;  /* 0x0000003e000a7c02 */ /* 0x000fe20008000f00 */
[----:B------:R-:W-:Y:S10]  /*9aa0*/  ENDCOLLECTIVE ;  /* 0x000000000000791b */ /* 0x000ff40003800000 */
.L_x_213:
[----:B------:R-:W-:Y:S05]  /*9ab0*/  BSYNC B0 ;  /* 0x0000000000007941 */ /* 0x000fea0003800000 */
.L_x_212:
[----:B------:R-:W-:Y:S01]  /*9ac0*/  PLOP3.LUT P0, PT, P1, PT, PT, 0x80, 0x0 ;  /* 0x000000000000781c */ /* 0x000fe20000f0f070 */
[----:B------:R-:W-:-:S12]  /*9ad0*/  BRA `(.L_x_214) ;  /* 0xfffffff0009c7947 */ /* 0x000fd8000383ffff */
.L_x_188:
[----:B0-----:R0:W1:Y:S02]  /*9ae0*/  SYNCS.PHASECHK.TRANS64.TRYWAIT P0, [R5+URZ], R2 ;  /* 0x00000002050075a7 */ /* 0x001064000800017f */
[----:B-1----:R-:W-:Y:S05]  /*9af0*/  @!P0 NANOSLEEP.SYNCS 0x989680 ;  /* 0x009896800000895d */ /* 0x002fea0003900000 */
[----:B------:R-:W1:Y:S02]  /*9b00*/  @!P0 SYNCS.PHASECHK.TRANS64 P0, [R5+URZ], R2 ;  /* 0x00000002050085a7 */ /* 0x000e64000800007f */
[----:B-1----:R-:W-:Y:S05]  /*9b10*/  @!P0 BRA `(.L_x_188) ;  /* 0xfffffffc00f08947 */ /* 0x002fea000383ffff */
[----:B------:R-:W-:Y:S05]  /*9b20*/  BRA `(.L_x_215) ;  /* 0xfffffff000dc7947 */ /* 0x000fea000383ffff */
.L_x_189:
[----:B0-----:R0:W1:Y:S02]  /*9b30*/  SYNCS.PHASECHK.TRANS64.TRYWAIT P0, [R7+URZ], R4 ;  /* 0x00000004070075a7 */ /* 0x001064000800017f */
[----:B-1----:R-:W-:Y:S05]  /*9b40*/  @!P0 NANOSLEEP.SYNCS 0x989680 ;  /* 0x009896800000895d */ /* 0x002fea0003900000 */
[----:B------:R-:W1:Y:S02]  /*9b50*/  @!P0 SYNCS.PHASECHK.TRANS64 P0, [R7+URZ], R4 ;  /* 0x00000004070085a7 */ /* 0x000e64000800007f */
[----:B-1----:R-:W-:Y:S05]  /*9b60*/  @!P0 BRA `(.L_x_189) ;  /* 0xfffffffc00f08947 */ /* 0x002fea000383ffff */
[----:B------:R-:W-:Y:S05]  /*9b70*/  BRA `(.L_x_216) ;  /* 0xfffffff000ec7947 */ /* 0x000fea000383ffff */
.L_x_190:
[----:B0-----:R0:W1:Y:S02]  /*9b80*/  SYNCS.PHASECHK.TRANS64.TRYWAIT P0, [R6+URZ], R5 ;  /* 0x00000005060075a7 */ /* 0x001064000800017f */
[----:B-1----:R-:W-:Y:S05]  /*9b90*/  @!P0 NANOSLEEP.SYNCS 0x989680 ;  /* 0x009896800000895d */ /* 0x002fea0003900000 */
[----:B------:R-:W1:Y:S02]  /*9ba0*/  @!P0 SYNCS.PHASECHK.TRANS64 P0, [R6+URZ], R5 ;  /* 0x00000005060085a7 */ /* 0x000e64000800007f */
[----:B-1----:R-:W-:Y:S05]  /*9bb0*/  @!P0 BRA `(.L_x_190) ;  /* 0xfffffffc00f08947 */ /* 0x002fea000383ffff */
[----:B------:R-:W-:Y:S05]  /*9bc0*/  BRA `(.L_x_217) ;  /* 0xfffffff000fc7947 */ /* 0x000fea000383ffff */
.L_x_191:
[----:B0-----:R0:W1:Y:S02]  /*9bd0*/  SYNCS.PHASECHK.TRANS64.TRYWAIT P0, [R9+URZ], R4 ;  /* 0x00000004090075a7 */ /* 0x001064000800017f */
[----:B-1----:R-:W-:Y:S05]  /*9be0*/  @!P0 NANOSLEEP.SYNCS 0x989680 ;  /* 0x009896800000895d */ /* 0x002fea0003900000 */
[----:B------:R-:W1:Y:S02]  /*9bf0*/  @!P0 SYNCS.PHASECHK.TRANS64 P0, [R9+URZ], R4 ;  /* 0x00000004090085a7 */ /* 0x000e64000800007f */
[----:B-1----:R-:W-:Y:S05]  /*9c00*/  @!P0 BRA `(.L_x_191) ;  /* 0xfffffffc00f08947 */ /* 0x002fea000383ffff */
[----:B------:R-:W-:Y:S05]  /*9c10*/  BRA `(.L_x_218) ;  /* 0xfffffff4000c7947 */ /* 0x000fea000383ffff */
.L_x_192:
[----:B0-----:R0:W1:Y:S02]  /*9c20*/  SYNCS.PHASECHK.TRANS64.TRYWAIT P0, [R6+URZ], R5 ;  /* 0x00000005060075a7 */ /* 0x001064000800017f */
[----:B-1----:R-:W-:Y:S05]  /*9c30*/  @!P0 NANOSLEEP.SYNCS 0x989680 ;  /* 0x009896800000895d */ /* 0x002fea0003900000 */
[----:B------:R-:W1:Y:S02]  /*9c40*/  @!P0 SYNCS.PHASECHK.TRANS64 P0, [R6+URZ], R5 ;  /* 0x00000005060085a7 */ /* 0x000e64000800007f */
[----:B-1----:R-:W-:Y:S05]  /*9c50*/  @!P0 BRA `(.L_x_192) ;  /* 0xfffffffc00f08947 */ /* 0x002fea000383ffff */
[----:B------:R-:W-:Y:S05]  /*9c60*/  BRA `(.L_x_219) ;  /* 0xfffffff4001c7947 */ /* 0x000fea000383ffff */
.L_x_193:
[----:B0-----:R0:W1:Y:S02]  /*9c70*/  SYNCS.PHASECHK.TRANS64.TRYWAIT P0, [R9+URZ], R4 ;  /* 0x00000004090075a7 */ /* 0x001064000800017f */
[----:B-1----:R-:W-:Y:S05]  /*9c80*/  @!P0 NANOSLEEP.SYNCS 0x989680 ;  /* 0x009896800000895d */ /* 0x002fea0003900000 */
[----:B------:R-:W1:Y:S02]  /*9c90*/  @!P0 SYNCS.PHASECHK.TRANS64 P0, [R9+URZ], R4 ;  /* 0x00000004090085a7 */ /* 0x000e64000800007f */
[----:B-1----:R-:W-:Y:S05]  /*9ca0*/  @!P0 BRA `(.L_x_193) ;  /* 0xfffffffc00f08947 */ /* 0x002fea000383ffff */
[----:B------:R-:W-:Y:S05]  /*9cb0*/  BRA `(.L_x_220) ;  /* 0xfffffff4002c7947 */ /* 0x000fea000383ffff */
.L_x_194:
[----:B0-----:R0:W1:Y:S02]  /*9cc0*/  SYNCS.PHASECHK.TRANS64.TRYWAIT P0, [R6+URZ], R5 ;  /* 0x00000005060075a7 */ /* 0x001064000800017f */
[----:B-1----:R-:W-:Y:S05]  /*9cd0*/  @!P0 NANOSLEEP.SYNCS 0x989680 ;  /* 0x009896800000895d */ /* 0x002fea0003900000 */
[----:B------:R-:W1:Y:S02]  /*9ce0*/  @!P0 SYNCS.PHASECHK.TRANS64 P0, [R6+URZ], R5 ;  /* 0x00000005060085a7 */ /* 0x000e64000800007f */
[----:B-1----:R-:W-:Y:S05]  /*9cf0*/  @!P0 BRA `(.L_x_194) ;  /* 0xfffffffc00f08947 */ /* 0x002fea000383ffff */
[----:B------:R-:W-:Y:S05]  /*9d00*/  BRA `(.L_x_221) ;  /* 0xfffffff4003c7947 */ /* 0x000fea000383ffff */
.L_x_195:
[----:B0-----:R0:W1:Y:S02]  /*9d10*/  SYNCS.PHASECHK.TRANS64.TRYWAIT P0, [R9+URZ], R4 ;  /* 0x00000004090075a7 */ /* 0x001064000800017f */
[----:B-1----:R-:W-:Y:S05]  /*9d20*/  @!P0 NANOSLEEP.SYNCS 0x989680 ;  /* 0x009896800000895d */ /* 0x002fea0003900000 */
[----:B------:R-:W1:Y:S02]  /*9d30*/  @!P0 SYNCS.PHASECHK.TRANS64 P0, [R9+URZ], R4 ;  /* 0x00000004090085a7 */ /* 0x000e64000800007f */
[----:B-1----:R-:W-:Y:S05]  /*9d40*/  @!P0 BRA `(.L_x_195) ;  /* 0xfffffffc00f08947 */ /* 0x002fea000383ffff */
[----:B------:R-:W-:Y:S05]  /*9d50*/  BRA `(.L_x_222) ;  /* 0xfffffff4004c7947 */ /* 0x000fea000383ffff */
.L_x_196:
[----:B0-----:R0:W1:Y:S02]  /*9d60*/  SYNCS.PHASECHK.TRANS64.TRYWAIT P0, [R6+URZ], R5 ;  /* 0x00000005060075a7 */ /* 0x001064000800017f */
[----:B-1----:R-:W-:Y:S05]  /*9d70*/  @!P0 NANOSLEEP.SYNCS 0x989680 ;  /* 0x009896800000895d */ /* 0x002fea0003900000 */
[----:B------:R-:W1:Y:S02]  /*9d80*/  @!P0 SYNCS.PHASECHK.TRANS64 P0, [R6+URZ], R5 ;  /* 0x00000005060085a7 */ /* 0x000e64000800007f */
[----:B-1----:R-:W-:Y:S05]  /*9d90*/  @!P0 BRA `(.L_x_196) ;  /* 0xfffffffc00f08947 */ /* 0x002fea000383ffff */
[----:B------:R-:W-:Y:S05]  /*9da0*/  BRA `(.L_x_223) ;  /* 0xfffffff4005c7947 */ /* 0x000fea000383ffff */
.L_x_197:
[----:B0-----:R0:W1:Y:S02]  /*9db0*/  SYNCS.PHASECHK.TRANS64.TRYWAIT P0, [R9+URZ], R4 ;  /* 0x00000004090075a7 */ /* 0x001064000800017f */
[----:B-1----:R-:W-:Y:S05]  /*9dc0*/  @!P0 NANOSLEEP.SYNCS 0x989680 ;  /* 0x009896800000895d */ /* 0x002fea0003900000 */
[----:B------:R-:W1:Y:S02]  /*9dd0*/  @!P0 SYNCS.PHASECHK.TRANS64 P0, [R9+URZ], R4 ;  /* 0x00000004090085a7 */ /* 0x000e64000800007f */
[----:B-1----:R-:W-:Y:S05]  /*9de0*/  @!P0 BRA `(.L_x_197) ;  /* 0xfffffffc00f08947 */ /* 0x002fea000383ffff */
[----:B------:R-:W-:Y:S05]  /*9df0*/  BRA `(.L_x_224) ;  /* 0xfffffff4006c7947 */ /* 0x000fea000383ffff */
.L_x_198:
[----:B0-----:R0:W1:Y:S02]  /*9e00*/  SYNCS.PHASECHK.TRANS64.TRYWAIT P0, [R6+URZ], R5 ;  /* 0x00000005060075a7 */ /* 0x001064000800017f */
[----:B-1----:R-:W-:Y:S05]  /*9e10*/  @!P0 NANOSLEEP.SYNCS 0x989680 ;  /* 0x009896800000895d */ /* 0x002fea0003900000 */
[----:B------:R-:W1:Y:S02]  /*9e20*/  @!P0 SYNCS.PHASECHK.TRANS64 P0, [R6+URZ], R5 ;  /* 0x00000005060085a7 */ /* 0x000e64000800007f */
[----:B-1----:R-:W-:Y:S05]  /*9e30*/  @!P0 BRA `(.L_x_198) ;  /* 0xfffffffc00f08947 */ /* 0x002fea000383ffff */
[----:B------:R-:W-:Y:S05]  /*9e40*/  BRA `(.L_x_225) ;  /* 0xfffffff4007c7947 */ /* 0x000fea000383ffff */
.L_x_199:
[----:B0-----:R0:W1:Y:S02]  /*9e50*/  SYNCS.PHASECHK.TRANS64.TRYWAIT P0, [R9+URZ], R4 ;  /* 0x00000004090075a7 */ /* 0x001064000800017f */
[----:B-1----:R-:W-:Y:S05]  /*9e60*/  @!P0 NANOSLEEP.SYNCS 0x989680 ;  /* 0x009896800000895d */ /* 0x002fea0003900000 */
[----:B------:R-:W1:Y:S02]  /*9e70*/  @!P0 SYNCS.PHASECHK.TRANS64 P0, [R9+URZ], R4 ;  /* 0x00000004090085a7 */ /* 0x000e64000800007f */
[----:B-1----:R-:W-:Y:S05]  /*9e80*/  @!P0 BRA `(.L_x_199) ;  /* 0xfffffffc00f08947 */ /* 0x002fea000383ffff */
[----:B------:R-:W-:Y:S05]  /*9e90*/  BRA `(.L_x_226) ;  /* 0xfffffff4008c7947 */ /* 0x000fea000383ffff */
.L_x_200:
[----:B0-----:R0:W1:Y:S02]  /*9ea0*/  SYNCS.PHASECHK.TRANS64.TRYWAIT P0, [R6+URZ], R5 ;  /* 0x00000005060075a7 */ /* 0x001064000800017f */
[----:B-1----:R-:W-:Y:S05]  /*9eb0*/  @!P0 NANOSLEEP.SYNCS 0x989680 ;  /* 0x009896800000895d */ /* 0x002fea0003900000 */
[----:B------:R-:W1:Y:S02]  /*9ec0*/  @!P0 SYNCS.PHASECHK.TRANS64 P0, [R6+URZ], R5 ;  /* 0x00000005060085a7 */ /* 0x000e64000800007f */
[----:B-1----:R-:W-:Y:S05]  /*9ed0*/  @!P0 BRA `(.L_x_200) ;  /* 0xfffffffc00f08947 */ /* 0x002fea000383ffff */
[----:B------:R-:W-:Y:S05]  /*9ee0*/  BRA `(.L_x_227) ;  /* 0xfffffff4009c7947 */ /* 0x000fea000383ffff */
.L_x_201:
[----:B0-----:R0:W1:Y:S02]  /*9ef0*/  SYNCS.PHASECHK.TRANS64.TRYWAIT P0, [R9+URZ], R4 ;  /* 0x00000004090075a7 */ /* 0x001064000800017f */
[----:B-1----:R-:W-:Y:S05]  /*9f00*/  @!P0 NANOSLEEP.SYNCS 0x989680 ;  /* 0x009896800000895d */ /* 0x002fea0003900000 */
[----:B------:R-:W1:Y:S02]  /*9f10*/  @!P0 SYNCS.PHASECHK.TRANS64 P0, [R9+URZ], R4 ;  /* 0x00000004090085a7 */ /* 0x000e64000800007f */
[----:B-1----:R-:W-:Y:S05]  /*9f20*/  @!P0 BRA `(.L_x_201) ;  /* 0xfffffffc00f08947 */ /* 0x002fea000383ffff */
[----:B------:R-:W-:Y:S05]  /*9f30*/  BRA `(.L_x_228) ;  /* 0xfffffff400ac7947 */ /* 0x000fea000383ffff */
.L_x_202:
[----:B0-----:R0:W1:Y:S02]  /*9f40*/  SYNCS.PHASECHK.TRANS64.TRYWAIT P0, [R6+URZ], R5 ;  /* 0x00000005060075a7 */ /* 0x001064000800017f */
[----:B-1----:R-:W-:Y:S05]  /*9f50*/  @!P0 NANOSLEEP.SYNCS 0x989680 ;  /* 0x009896800000895d */ /* 0x002fea0003900000 */
[----:B------:R-:W1:Y:S02]  /*9f60*/  @!P0 SYNCS.PHASECHK.TRANS64 P0, [R6+URZ], R5 ;  /* 0x00000005060085a7 */ /* 0x000e64000800007f */
[----:B-1----:R-:W-:Y:S05]  /*9f70*/  @!P0 BRA `(.L_x_202) ;  /* 0xfffffffc00f08947 */ /* 0x002fea000383ffff */
[----:B------:R-:W-:Y:S05]  /*9f80*/  BRA `(.L_x_229) ;  /* 0xfffffff400bc7947 */ /* 0x000fea000383ffff */
.L_x_203:
[----:B0-----:R0:W1:Y:S02]  /*9f90*/  SYNCS.PHASECHK.TRANS64.TRYWAIT P0, [R9+URZ], R4 ;  /* 0x00000004090075a7 */ /* 0x001064000800017f */
[----:B-1----:R-:W-:Y:S05]  /*9fa0*/  @!P0 NANOSLEEP.SYNCS 0x989680 ;  /* 0x009896800000895d */ /* 0x002fea0003900000 */
[----:B------:R-:W1:Y:S02]  /*9fb0*/  @!P0 SYNCS.PHASECHK.TRANS64 P0, [R9+URZ], R4 ;  /* 0x00000004090085a7 */ /* 0x000e64000800007f */
[----:B-1----:R-:W-:Y:S05]  /*9fc0*/  @!P0 BRA `(.L_x_203) ;  /* 0xfffffffc00f08947 */ /* 0x002fea000383ffff */
[----:B------:R-:W-:Y:S05]  /*9fd0*/  BRA `(.L_x_230) ;  /* 0xfffffff400cc7947 */ /* 0x000fea000383ffff */
.L_x_204:
[----:B0-----:R0:W1:Y:S02]  /*9fe0*/  SYNCS.PHASECHK.TRANS64.TRYWAIT P0, [R6+URZ], R5 ;  /* 0x00000005060075a7 */ /* 0x001064000800017f */
[----:B-1----:R-:W-:Y:S05]  /*9ff0*/  @!P0 NANOSLEEP.SYNCS 0x989680 ;  /* 0x009896800000895d */ /* 0x002fea0003900000 */
[----:B------:R-:W1:Y:S02]  /*a000*/  @!P0 SYNCS.PHASECHK.TRANS64 P0, [R6+URZ], R5 ;  /* 0x00000005060085a7 */ /* 0x000e64000800007f */
[----:B-1----:R-:W-:Y:S05]  /*a010*/  @!P0 BRA `(.L_x_204) ;  /* 0xfffffffc00f08947 */ /* 0x002fea000383ffff */
[----:B------:R-:W-:Y:S05]  /*a020*/  BRA `(.L_x_231) ;  /* 0xfffffff400d47947 */ /* 0x000fea000383ffff */
.L_x_232:
[----:B------:R-:W-:-:S00]  /*a030*/  BRA `(.L_x_232) ;  /* 0xfffffffc00fc7947 */ /* 0x000fc0000383ffff */
[----:B------:R-:W-:-:S00]  /*a040*/  NOP ;  /* 0x0000000000007918 */ /* 0x000fc00000000000 */
        /* <DEDUP_REMOVED lines=11> */
.L_x_233:


//--------------------- .nv.shared._ZN7cutlass13device_kernelINS_4gemm6kernel13GemmUniversalIN4cute5tupleIJiiiiEEENS1_10collective13CollectiveMmaINS1_37MainloopSm90TmaGmmaWarpSpecializedFP8ILi18ENS5_IJNS4_1CILi1EEESB_SB_EEENS1_32KernelTmaWarpSpecializedPingpongEEENS5_IJNSA_ILi64EEENSA_ILi128EEESF_EEENS_12float_e5m2_tENS5_IJlSB_lEEESI_SJ_NS4_8TiledMMAINS4_8MMA_AtomIJNS4_4SM904GMMA31MMA_64x128x32_F32E5M2E5M2_SS_TNILNSN_7ScaleInE1ELSP_1EEEEEENS4_6LayoutISC_NS5_IJNSA_ILi0EEEST_ST_EEEEENS5_IJNS4_10UnderscoreESW_SW_EEEEENS4_13SM90_TMA_LOADENS4_14ComposedLayoutINS4_7SwizzleILi2ELi4ELi3EEENS4_18smem_ptr_flag_bitsILi8EEENSS_INS5_IJNSA_ILi8EEESF_EEENS5_IJSF_SB_EEEEEEEvNS4_8identityESZ_S19_vS1A_EENS_8epilogue10collective6detail29Sm90TmaWarpSpecializedAdapterINS1D_15DefaultEpilogueISI_SJ_SJ_NS1C_6thread17LinearCombinationISI_Li1EffLNS1H_9ScaleType4KindE0ELNS_15FloatRoundStyleE2ESI_EENS1_15EpilogueDefaultEEEEEvvEEEEvNT_6ParamsE --------------------------
	.section	.nv.shared._ZN7cutlass13device_kernelINS_4gemm6kernel13GemmUniversalIN4cute5tupleIJiiiiEEENS1_10collective13CollectiveMmaINS1_37MainloopSm90TmaGmmaWarpSpecializedFP8ILi18ENS5_IJNS4_1CILi1EEESB_SB_EEENS1_32KernelTmaWarpSpecializedPingpongEEENS5_IJNSA_ILi64EEENSA_ILi128EEESF_EEENS_12float_e5m2_tENS5_IJlSB_lEEESI_SJ_NS4_8TiledMMAINS4_8MMA_AtomIJNS4_4SM904GMMA31MMA_64x128x32_F32E5M2E5M2_SS_TNILNSN_7ScaleInE1ELSP_1EEEEEENS4_6LayoutISC_NS5_IJNSA_ILi0EEEST_ST_EEEEENS5_IJNS4_10UnderscoreESW_SW_EEEEENS4_13SM90_TMA_LOADENS4_14ComposedLayoutINS4_7SwizzleILi2ELi4ELi3EEENS4_18smem_ptr_flag_bitsILi8EEENSS_INS5_IJNSA_ILi8EEESF_EEENS5_IJSF_SB_EEEEEEEvNS4_8identityESZ_S19_vS1A_EENS_8epilogue10collective6detail29Sm90TmaWarpSpecializedAdapterINS1D_15DefaultEpilogueISI_SJ_SJ_NS1C_6thread17LinearCombinationISI_Li1EffLNS1H_9ScaleType4KindE0ELNS_15FloatRoundStyleE2ESI_EENS1_15EpilogueDefaultEEEEEvvEEEEvNT_6ParamsE,"aw",@nobits
	.sectionflags	@""
	.align	16
	.zero		1024


//--------------------- .nv.shared.reserved.0     --------------------------
	.section	.nv.shared.reserved.0,"aw",@nobits
	.weak		__nv_reservedSMEM_offset_0_alias
	.size		__nv_reservedSMEM_offset_0_alias, 0, 0
	.other		__nv_reservedSMEM_offset_0_alias,@"STO_CUDA_RESERVED_SHARED STV_DEFAULT"
__nv_reservedSMEM_offset_0_alias:
	.zero		0


//--------------------- .nv.global                --------------------------
	.section	.nv.global,"aw",@nobits
.nv.global:
	.type		_ZN40_INTERNAL_93ad4e4d_4_k_cu_9e036404_233184cute1_E,@object
	.size		_ZN40_INTERNAL_93ad4e4d_4_k_cu_9e036404_233184cute1_E,(_ZN40_INTERNAL_93ad4e4d_4_k_cu_9e036404_233184cuda3std3__45__cpo6cbeginE - _ZN40_INTERNAL_93ad4e4d_4_k_cu_9e036404_233184cute1_E)
_ZN40_INTERNAL_93ad4e4d_4_k_cu_9e036404_233184cute1_E:
	.zero		1
	.type		_ZN40_INTERNAL_93ad4e4d_4_k_cu_9e036404_233184cuda3std3__45__cpo6cbeginE,@object
	.size		_ZN40_INTERNAL_93ad4e4d_4_k_cu_9e036404_233184cuda3std3__45__cpo6cbeginE,(_ZN40_INTERNAL_93ad4e4d_4_k_cu_9e036404_233184cuda3std3__48in_placeE - _ZN40_INTERNAL_93ad4e4d_4_k_cu_9e036404_233184cuda3std3__45__cpo6cbeginE)
_ZN40_INTERNAL_93ad4e4d_4_k_cu_9e036404_233184cuda3std3__45__cpo6cbeginE:
	.zero		1
	.type		_ZN40_INTERNAL_93ad4e4d_4_k_cu_9e036404_233184cuda3std3__48in_placeE,@object
	.size		_ZN40_INTERNAL_93ad4e4d_4_k_cu_9e036404_233184cuda3std3__48in_placeE,(_ZN40_INTERNAL_93ad4e4d_4_k_cu_9e036404_233184cuda3std6ranges3__45__cpo9iter_moveE - _ZN40_INTERNAL_93ad4e4d_4_k_cu_9e036404_233184cuda3std3__48in_placeE)
_ZN40_INTERNAL_93ad4e4d_4_k_cu_9e036404_233184cuda3std3__48in_placeE:
	.zero		1
	.type		_ZN40_INTERNAL_93ad4e4d_4_k_cu_9e036404_233184cuda3std6ranges3__45__cpo9iter_moveE,@object
	.size		_ZN40_INTERNAL_93ad4e4d_4_k_cu_9e036404_233184cuda3std6ranges3__45__cpo9iter_moveE,(_ZN40_INTERNAL_93ad4e4d_4_k_cu_9e036404_233184cuda3std3__45__cpo5beginE - _ZN40_INTERNAL_93ad4e4d_4_k_cu_9e036404_233184cuda3std6ranges3__45__cpo9iter_moveE)
_ZN40_INTERNAL_93ad4e4d_4_k_cu_9e036404_233184cuda3std6ranges3__45__cpo9iter_moveE:
	.zero		1
	.type		_ZN40_INTERNAL_93ad4e4d_4_k_cu_9e036404_233184cuda3std3__45__cpo5beginE,@object
	.size		_ZN40_INTERNAL_93ad4e4d_4_k_cu_9e036404_233184cuda3std3__45__cpo5beginE,(_ZN40_INTERNAL_93ad4e4d_4_k_cu_9e036404_233184cuda3std3__442_GLOBAL__N__93ad4e4d_4_k_cu_9e036404_233186ignoreE - _ZN40_INTERNAL_93ad4e4d_4_k_cu_9e036404_233184cuda3std3__45__cpo5beginE)
_ZN40_INTERNAL_93ad4e4d_4_k_cu_9e036404_233184cuda3std3__45__cpo5beginE:
	.zero		1
	.type		_ZN40_INTERNAL_93ad4e4d_4_k_cu_9e036404_233184cuda3std3__442_GLOBAL__N__93ad4e4d_4_k_cu_9e036404_233186ignoreE,@object
	.size		_ZN40_INTERNAL_93ad4e4d_4_k_cu_9e036404_233184cuda3std3__442_GLOBAL__N__93ad4e4d_4_k_cu_9e036404_233186ignoreE,(_ZN40_INTERNAL_93ad4e4d_4_k_cu_9e036404_233184cute7productE - _ZN40_INTERNAL_93ad4e4d_4_k_cu_9e036404_233184cuda3std3__442_GLOBAL__N__93ad4e4d_4_k_cu_9e036404_233186ignoreE)
_ZN40_INTERNAL_93ad4e4d_4_k_cu_9e036404_233184cuda3std3__442_GLOBAL__N__93ad4e4d_4_k_cu_9e036404_233186ignoreE:
	.zero		1
	.type		_ZN40_INTERNAL_93ad4e4d_4_k_cu_9e036404_233184cute7productE,@object
	.size		_ZN40_INTERNAL_93ad4e4d_4_k_cu_9e036404_233184cute7productE,(_ZN40_INTERNAL_93ad4e4d_4_k_cu_9e036404_233184cuda3std3__45__cpo3endE - _ZN40_INTERNAL_93ad4e4d_4_k_cu_9e036404_233184cute7productE)
_ZN40_INTERNAL_93ad4e4d_4_k_cu_9e036404_233184cute7productE:
	.zero		1
	.type		_ZN40_INTERNAL_93ad4e4d_4_k_cu_9e036404_233184cuda3std3__45__cpo3endE,@object
	.size		_ZN40_INTERNAL_93ad4e4d_4_k_cu_9e036404_233184cuda3std3__45__cpo3endE,(_ZN40_INTERNAL_93ad4e4d_4_k_cu_9e036404_233184cuda3std3__419piecewise_constructE - _ZN40_INTERNAL_93ad4e4d_4_k_cu_9e036404_233184cuda3std3__45__cpo3endE)
_ZN40_INTERNAL_93ad4e4d_4_k_cu_9e036404_233184cuda3std3__45__cpo3endE:
	.zero		1
	.type		_ZN40_INTERNAL_93ad4e4d_4_k_cu_9e036404_233184cuda3std3__419piecewise_constructE,@object
	.size		_ZN40_INTERNAL_93ad4e4d_4_k_cu_9e036404_233184cuda3std3__419piecewise_constructE,(_ZN40_INTERNAL_93ad4e4d_4_k_cu_9e036404_233184cuda3std3__45__cpo4cendE - _ZN40_INTERNAL_93ad4e4d_4_k_cu_9e036404_233184cuda3std3__419piecewise_constructE)
_ZN40_INTERNAL_93ad4e4d_4_k_cu_9e036404_233184cuda3std3__419piecewise_constructE:
	.zero		1
	.type		_ZN40_INTERNAL_93ad4e4d_4_k_cu_9e036404_233184cuda3std3__45__cpo4cendE,@object
	.size		_ZN40_INTERNAL_93ad4e4d_4_k_cu_9e036404_233184cuda3std3__45__cpo4cendE,(_ZN40_INTERNAL_93ad4e4d_4_k_cu_9e036404_233184cuda3std6ranges3__45__cpo4swapE - _ZN40_INTERNAL_93ad4e4d_4_k_cu_9e036404_233184cuda3std3__45__cpo4cendE)
_ZN40_INTERNAL_93ad4e4d_4_k_cu_9e036404_233184cuda3std3__45__cpo4cendE:
	.zero		1
	.type		_ZN40_INTERNAL_93ad4e4d_4_k_cu_9e036404_233184cuda3std6ranges3__45__cpo4swapE,@object
	.size		_ZN40_INTERNAL_93ad4e4d_4_k_cu_9e036404_233184cuda3std6ranges3__45__cpo4swapE,(.L_7 - _ZN40_INTERNAL_93ad4e4d_4_k_cu_9e036404_233184cuda3std6ranges3__45__cpo4swapE)
_ZN40_INTERNAL_93ad4e4d_4_k_cu_9e036404_233184cuda3std6ranges3__45__cpo4swapE:
	.zero		1
.L_7:


//--------------------- .nv.constant0._ZN7cutlass13device_kernelINS_4gemm6kernel13GemmUniversalIN4cute5tupleIJiiiiEEENS1_10collective13CollectiveMmaINS1_37MainloopSm90TmaGmmaWarpSpecializedFP8ILi18ENS5_IJNS4_1CILi1EEESB_SB_EEENS1_32KernelTmaWarpSpecializedPingpongEEENS5_IJNSA_ILi64EEENSA_ILi128EEESF_EEENS_12float_e5m2_tENS5_IJlSB_lEEESI_SJ_NS4_8TiledMMAINS4_8MMA_AtomIJNS4_4SM904GMMA31MMA_64x128x32_F32E5M2E5M2_SS_TNILNSN_7ScaleInE1ELSP_1EEEEEENS4_6LayoutISC_NS5_IJNSA_ILi0EEEST_ST_EEEEENS5_IJNS4_10UnderscoreESW_SW_EEEEENS4_13SM90_TMA_LOADENS4_14ComposedLayoutINS4_7SwizzleILi2ELi4ELi3EEENS4_18smem_ptr_flag_bitsILi8EEENSS_INS5_IJNSA_ILi8EEESF_EEENS5_IJSF_SB_EEEEEEEvNS4_8identityESZ_S19_vS1A_EENS_8epilogue10collective6detail29Sm90TmaWarpSpecializedAdapterINS1D_15DefaultEpilogueISI_SJ_SJ_NS1C_6thread17LinearCombinationISI_Li1EffLNS1H_9ScaleType4KindE0ELNS_15FloatRoundStyleE2ESI_EENS1_15EpilogueDefaultEEEEEvvEEEEvNT_6ParamsE --------------------------
	.section	.nv.constant0._ZN7cutlass13device_kernelINS_4gemm6kernel13GemmUniversalIN4cute5tupleIJiiiiEEENS1_10collective13CollectiveMmaINS1_37MainloopSm90TmaGmmaWarpSpecializedFP8ILi18ENS5_IJNS4_1CILi1EEESB_SB_EEENS1_32KernelTmaWarpSpecializedPingpongEEENS5_IJNSA_ILi64EEENSA_ILi128EEESF_EEENS_12float_e5m2_tENS5_IJlSB_lEEESI_SJ_NS4_8TiledMMAINS4_8MMA_AtomIJNS4_4SM904GMMA31MMA_64x128x32_F32E5M2E5M2_SS_TNILNSN_7ScaleInE1ELSP_1EEEEEENS4_6LayoutISC_NS5_IJNSA_ILi0EEEST_ST_EEEEENS5_IJNS4_10UnderscoreESW_SW_EEEEENS4_13SM90_TMA_LOADENS4_14ComposedLayoutINS4_7SwizzleILi2ELi4ELi3EEENS4_18smem_ptr_flag_bitsILi8EEENSS_INS5_IJNSA_ILi8EEESF_EEENS5_IJSF_SB_EEEEEEEvNS4_8identityESZ_S19_vS1A_EENS_8epilogue10collective6detail29Sm90TmaWarpSpecializedAdapterINS1D_15DefaultEpilogueISI_SJ_SJ_NS1C_6thread17LinearCombinationISI_Li1EffLNS1H_9ScaleType4KindE0ELNS_15FloatRoundStyleE2ESI_EENS1_15EpilogueDefaultEEEEEvvEEEEvNT_6ParamsE,"a",@progbits
	.sectionflags	@""
	.align	4
.nv.constant0._ZN7cutlass13device_kernelINS_4gemm6kernel13GemmUniversalIN4cute5tupleIJiiiiEEENS1_10collective13CollectiveMmaINS1_37MainloopSm90TmaGmmaWarpSpecializedFP8ILi18ENS5_IJNS4_1CILi1EEESB_SB_EEENS1_32KernelTmaWarpSpecializedPingpongEEENS5_IJNSA_ILi64EEENSA_ILi128EEESF_EEENS_12float_e5m2_tENS5_IJlSB_lEEESI_SJ_NS4_8TiledMMAINS4_8MMA_AtomIJNS4_4SM904GMMA31MMA_64x128x32_F32E5M2E5M2_SS_TNILNSN_7ScaleInE1ELSP_1EEEEEENS4_6LayoutISC_NS5_IJNSA_ILi0EEEST_ST_EEEEENS5_IJNS4_10UnderscoreESW_SW_EEEEENS4_13SM90_TMA_LOADENS4_14ComposedLayoutINS4_7SwizzleILi2ELi4ELi3EEENS4_18smem_ptr_flag_bitsILi8EEENSS_INS5_IJNSA_ILi8EEESF_EEENS5_IJSF_SB_EEEEEEEvNS4_8identityESZ_S19_vS1A_EENS_8epilogue10collective6detail29Sm90TmaWarpSpecializedAdapterINS1D_15DefaultEpilogueISI_SJ_SJ_NS1C_6thread17LinearCombinationISI_Li1EffLNS1H_9ScaleType4KindE0ELNS_15FloatRoundStyleE2ESI_EENS1_15EpilogueDefaultEEEEEvvEEEEvNT_6ParamsE:
	.zero		1664


//--------------------- SYMBOLS --------------------------

	.type		.nv.reservedSmem.offset0,@object
	.size		.nv.reservedSmem.offset0,0x4
